	.target	sm_100a

	.elftype	@"ET_EXEC"


//--------------------- .note.nv.tkinfo           --------------------------
	.section	.note.nv.tkinfo,"",@"SHT_NOTE"
	.sectionflags	@"SHF_NOTE_NV_TKINFO"
	.tkinfo
        /*0018*/ 	.word	0x00000002
        /*0030*/ 	.string	""
        /*0030*/ 	.string	"ptxas"
        /*0030*/ 	.string	"Cuda compilation tools, release 13.0, V13.0.88"
        /*0030*/ 	.string	"Build cuda_13.0.r13.0/compiler.36424714_0"
        /*0030*/ 	.string	"-arch sm_100a -m 64 "



//--------------------- .note.nv.cuinfo           --------------------------
	.section	.note.nv.cuinfo,"",@"SHT_NOTE"
	.sectionflags	@"SHF_NOTE_NV_CUINFO"
        /*0018*/ 	.short	0x0002
        /*001a*/ 	.short	0x0064
        /*001c*/ 	.short	0x0082
	.zero		2


//--------------------- .nv.info                  --------------------------
	.section	.nv.info,"",@"SHT_CUDA_INFO"
	.align	4


	//----- nvinfo : EIATTR_REGCOUNT
	.align		4
        /*0000*/ 	.byte	0x04, 0x2f
        /*0002*/ 	.short	(.L_19 - .L_18)
	.align		4
.L_18:
        /*0004*/ 	.word	index@(_ZN7cutlass13device_kernelINS_4gemm6kernel13GemmUniversalIN4cute5tupleIJiiiiEEENS1_10collective13CollectiveMmaINS1_46MainloopSm100TmaUmmaWarpSpecializedBlockScaledILi4ELi2ELi2ENS5_IJNS4_1CILi4EEENSA_ILi1EEESC_EEEEENS5_IJNSA_ILi256EEENSA_ILi64EEESF_EEENS5_IJNS_12float_e4m3_tENS_13float_ue8m0_tEEEENS5_IJNS5_IJlSC_lEEENS4_6LayoutINS5_IJNS5_IJNS5_IJNSA_ILi32EEESB_EEEiEEESP_NS5_IJSC_iEEEEEENS5_IJNS5_IJNS5_IJNSA_ILi16EEESB_EEEiEEENS5_IJNS5_IJNSA_ILi0EEESC_EEENSA_ILi512EEEEEENS5_IJSV_iEEEEEEEEEEESK_S12_NS4_8TiledMMAINS4_8MMA_AtomIJNS4_27SM100_MMA_MXF8F6F4_2x1SM_SSISI_SI_fSJ_Li256ELi64ELNS4_4UMMA5MajorE0ELS17_0ELNS16_7ScaleInE0ELS18_0EEEEEENSM_INS5_IJSC_SC_SC_EEENS5_IJSV_SV_SV_EEEEENS5_IJNS4_10UnderscoreES1E_S1E_EEEEENS5_IJNS4_18SM100_TMA_2SM_LOADES1H_EEENS5_IJNS4_14ComposedLayoutINS4_7SwizzleILi3ELi4ELi3EEENS4_18smem_ptr_flag_bitsILi8EEENSM_INS5_IJNSA_ILi8EEENSA_ILi128EEEEEENS5_IJS1P_SC_EEEEEEENSM_INS5_IJNS5_IJNS5_IJSO_SC_EEENS5_IJSN_SC_EEEEEESC_NS5_IJSB_NSA_ILi2EEEEEEEEENS5_IJNS5_IJNS5_IJST_SX_EEESW_EEESV_NS5_IJSC_SX_EEEEEEEEEEEvNS4_8identityENS5_IJNS4_28SM100_TMA_2SM_LOAD_MULTICASTES27_EEES25_vS26_EENS_8epilogue10collective18CollectiveEpilogueINS2A_23Sm100TmaWarpSpecializedILi3ELi2ELi32ELb1ELb0EEEJNS5_IJS1P_SG_SF_EEENS5_IJNSM_IS1P_SC_EENSM_ISN_SC_EEEEENS_10bfloat16_tESL_S2J_SL_NS2A_6fusion15FusionCallbacksIS2E_NS2K_17LinearCombinationIS2J_fS2J_fLNS_15FloatRoundStyleE2EEES2F_S2I_JEEENS4_5SM1004TMEM4LOAD26SM100_TMEM_LOAD_32dp32b32xENS4_13SM90_TMA_LOADENS1J_INS1K_ILi2ELi4ELi3EEENS1M_ILi16EEENSM_INS5_IJS1O_SN_EEES1V_EEEENS4_39AutoVectorizingCopyWithAssumedAlignmentILi128EEENS4_14SM90_TMA_STOREES2Z_S31_S31_EEEvvEEEEvNT_6ParamsE)
        /*0008*/ 	.word	0x0000007a


	//----- nvinfo : EIATTR_FRAME_SIZE
	.align		4
.L_19:
        /*000c*/ 	.byte	0x04, 0x11
        /*000e*/ 	.short	(.L_21 - .L_20)
	.align		4
.L_20:
        /*0010*/ 	.word	index@($__internal_2_$__cuda_sm10x_tcgen05_guardrail_trap_unallocated_columns_being_dealloced)
        /*0014*/ 	.word	0x00000000


	//----- nvinfo : EIATTR_FRAME_SIZE
	.align		4
.L_21:
        /*0018*/ 	.byte	0x04, 0x11
        /*001a*/ 	.short	(.L_23 - .L_22)
	.align		4
.L_22:
        /*001c*/ 	.word	index@($__internal_1_$__cuda_sm10x_tcgen05_guardrail_trap_phase_invalid_during_alloc)
        /*0020*/ 	.word	0x00000000


	//----- nvinfo : EIATTR_FRAME_SIZE
	.align		4
.L_23:
        /*0024*/ 	.byte	0x04, 0x11
        /*0026*/ 	.short	(.L_25 - .L_24)
	.align		4
.L_24:
        /*0028*/ 	.word	index@($__internal_0_$__cuda_sm10x_tcgen05_guardrail_trap_col_being_dealloced_not_returned_by_alloc)
        /*002c*/ 	.word	0x00000000


	//----- nvinfo : EIATTR_FRAME_SIZE
	.align		4
.L_25:
        /*0030*/ 	.byte	0x04, 0x11
        /*0032*/ 	.short	(.L_27 - .L_26)
	.align		4
.L_26:
        /*0034*/ 	.word	index@(_ZN7cutlass13device_kernelINS_4gemm6kernel13GemmUniversalIN4cute5tupleIJiiiiEEENS1_10collective13CollectiveMmaINS1_46MainloopSm100TmaUmmaWarpSpecializedBlockScaledILi4ELi2ELi2ENS5_IJNS4_1CILi4EEENSA_ILi1EEESC_EEEEENS5_IJNSA_ILi256EEENSA_ILi64EEESF_EEENS5_IJNS_12float_e4m3_tENS_13float_ue8m0_tEEEENS5_IJNS5_IJlSC_lEEENS4_6LayoutINS5_IJNS5_IJNS5_IJNSA_ILi32EEESB_EEEiEEESP_NS5_IJSC_iEEEEEENS5_IJNS5_IJNS5_IJNSA_ILi16EEESB_EEEiEEENS5_IJNS5_IJNSA_ILi0EEESC_EEENSA_ILi512EEEEEENS5_IJSV_iEEEEEEEEEEESK_S12_NS4_8TiledMMAINS4_8MMA_AtomIJNS4_27SM100_MMA_MXF8F6F4_2x1SM_SSISI_SI_fSJ_Li256ELi64ELNS4_4UMMA5MajorE0ELS17_0ELNS16_7ScaleInE0ELS18_0EEEEEENSM_INS5_IJSC_SC_SC_EEENS5_IJSV_SV_SV_EEEEENS5_IJNS4_10UnderscoreES1E_S1E_EEEEENS5_IJNS4_18SM100_TMA_2SM_LOADES1H_EEENS5_IJNS4_14ComposedLayoutINS4_7SwizzleILi3ELi4ELi3EEENS4_18smem_ptr_flag_bitsILi8EEENSM_INS5_IJNSA_ILi8EEENSA_ILi128EEEEEENS5_IJS1P_SC_EEEEEEENSM_INS5_IJNS5_IJNS5_IJSO_SC_EEENS5_IJSN_SC_EEEEEESC_NS5_IJSB_NSA_ILi2EEEEEEEEENS5_IJNS5_IJNS5_IJST_SX_EEESW_EEESV_NS5_IJSC_SX_EEEEEEEEEEEvNS4_8identityENS5_IJNS4_28SM100_TMA_2SM_LOAD_MULTICASTES27_EEES25_vS26_EENS_8epilogue10collective18CollectiveEpilogueINS2A_23Sm100TmaWarpSpecializedILi3ELi2ELi32ELb1ELb0EEEJNS5_IJS1P_SG_SF_EEENS5_IJNSM_IS1P_SC_EENSM_ISN_SC_EEEEENS_10bfloat16_tESL_S2J_SL_NS2A_6fusion15FusionCallbacksIS2E_NS2K_17LinearCombinationIS2J_fS2J_fLNS_15FloatRoundStyleE2EEES2F_S2I_JEEENS4_5SM1004TMEM4LOAD26SM100_TMEM_LOAD_32dp32b32xENS4_13SM90_TMA_LOADENS1J_INS1K_ILi2ELi4ELi3EEENS1M_ILi16EEENSM_INS5_IJS1O_SN_EEES1V_EEEENS4_39AutoVectorizingCopyWithAssumedAlignmentILi128EEENS4_14SM90_TMA_STOREES2Z_S31_S31_EEEvvEEEEvNT_6ParamsE)
        /*0038*/ 	.word	0x00000000


	//----- nvinfo : EIATTR_MIN_STACK_SIZE
	.align		4
.L_27:
        /*003c*/ 	.byte	0x04, 0x12
        /*003e*/ 	.short	(.L_29 - .L_28)
	.align		4
.L_28:
        /*0040*/ 	.word	index@(_ZN7cutlass13device_kernelINS_4gemm6kernel13GemmUniversalIN4cute5tupleIJiiiiEEENS1_10collective13CollectiveMmaINS1_46MainloopSm100TmaUmmaWarpSpecializedBlockScaledILi4ELi2ELi2ENS5_IJNS4_1CILi4EEENSA_ILi1EEESC_EEEEENS5_IJNSA_ILi256EEENSA_ILi64EEESF_EEENS5_IJNS_12float_e4m3_tENS_13float_ue8m0_tEEEENS5_IJNS5_IJlSC_lEEENS4_6LayoutINS5_IJNS5_IJNS5_IJNSA_ILi32EEESB_EEEiEEESP_NS5_IJSC_iEEEEEENS5_IJNS5_IJNS5_IJNSA_ILi16EEESB_EEEiEEENS5_IJNS5_IJNSA_ILi0EEESC_EEENSA_ILi512EEEEEENS5_IJSV_iEEEEEEEEEEESK_S12_NS4_8TiledMMAINS4_8MMA_AtomIJNS4_27SM100_MMA_MXF8F6F4_2x1SM_SSISI_SI_fSJ_Li256ELi64ELNS4_4UMMA5MajorE0ELS17_0ELNS16_7ScaleInE0ELS18_0EEEEEENSM_INS5_IJSC_SC_SC_EEENS5_IJSV_SV_SV_EEEEENS5_IJNS4_10UnderscoreES1E_S1E_EEEEENS5_IJNS4_18SM100_TMA_2SM_LOADES1H_EEENS5_IJNS4_14ComposedLayoutINS4_7SwizzleILi3ELi4ELi3EEENS4_18smem_ptr_flag_bitsILi8EEENSM_INS5_IJNSA_ILi8EEENSA_ILi128EEEEEENS5_IJS1P_SC_EEEEEEENSM_INS5_IJNS5_IJNS5_IJSO_SC_EEENS5_IJSN_SC_EEEEEESC_NS5_IJSB_NSA_ILi2EEEEEEEEENS5_IJNS5_IJNS5_IJST_SX_EEESW_EEESV_NS5_IJSC_SX_EEEEEEEEEEEvNS4_8identityENS5_IJNS4_28SM100_TMA_2SM_LOAD_MULTICASTES27_EEES25_vS26_EENS_8epilogue10collective18CollectiveEpilogueINS2A_23Sm100TmaWarpSpecializedILi3ELi2ELi32ELb1ELb0EEEJNS5_IJS1P_SG_SF_EEENS5_IJNSM_IS1P_SC_EENSM_ISN_SC_EEEEENS_10bfloat16_tESL_S2J_SL_NS2A_6fusion15FusionCallbacksIS2E_NS2K_17LinearCombinationIS2J_fS2J_fLNS_15FloatRoundStyleE2EEES2F_S2I_JEEENS4_5SM1004TMEM4LOAD26SM100_TMEM_LOAD_32dp32b32xENS4_13SM90_TMA_LOADENS1J_INS1K_ILi2ELi4ELi3EEENS1M_ILi16EEENSM_INS5_IJS1O_SN_EEES1V_EEEENS4_39AutoVectorizingCopyWithAssumedAlignmentILi128EEENS4_14SM90_TMA_STOREES2Z_S31_S31_EEEvvEEEEvNT_6ParamsE)
        /*0044*/ 	.word	0x00000000
.L_29:


//--------------------- .nv.compat                --------------------------
	.section	.nv.compat,"",@"SHT_CUDA_COMPAT_INFO"
	.align	4
        /*0000*/ 	.byte	0x02, 0x09, 0x01, 0x00, 0x02, 0x02, 0x02, 0x00, 0x02, 0x05, 0x05, 0x00, 0x03, 0x07, 0x01, 0x01
        /*0010*/ 	.byte	0x02, 0x03, 0x01, 0x00, 0x02, 0x06, 0x01, 0x00, 0x04, 0x0b, 0x08, 0x00, 0x09, 0x00, 0x00, 0x00
        /*0020*/ 	.byte	0x00, 0x00, 0x00, 0x00


//--------------------- .nv.info._ZN7cutlass13device_kernelINS_4gemm6kernel13GemmUniversalIN4cute5tupleIJiiiiEEENS1_10collective13CollectiveMmaINS1_46MainloopSm100TmaUmmaWarpSpecializedBlockScaledILi4ELi2ELi2ENS5_IJNS4_1CILi4EEENSA_ILi1EEESC_EEEEENS5_IJNSA_ILi256EEENSA_ILi64EEESF_EEENS5_IJNS_12float_e4m3_tENS_13float_ue8m0_tEEEENS5_IJNS5_IJlSC_lEEENS4_6LayoutINS5_IJNS5_IJNS5_IJNSA_ILi32EEESB_EEEiEEESP_NS5_IJSC_iEEEEEENS5_IJNS5_IJNS5_IJNSA_ILi16EEESB_EEEiEEENS5_IJNS5_IJNSA_ILi0EEESC_EEENSA_ILi512EEEEEENS5_IJSV_iEEEEEEEEEEESK_S12_NS4_8TiledMMAINS4_8MMA_AtomIJNS4_27SM100_MMA_MXF8F6F4_2x1SM_SSISI_SI_fSJ_Li256ELi64ELNS4_4UMMA5MajorE0ELS17_0ELNS16_7ScaleInE0ELS18_0EEEEEENSM_INS5_IJSC_SC_SC_EEENS5_IJSV_SV_SV_EEEEENS5_IJNS4_10UnderscoreES1E_S1E_EEEEENS5_IJNS4_18SM100_TMA_2SM_LOADES1H_EEENS5_IJNS4_14ComposedLayoutINS4_7SwizzleILi3ELi4ELi3EEENS4_18smem_ptr_flag_bitsILi8EEENSM_INS5_IJNSA_ILi8EEENSA_ILi128EEEEEENS5_IJS1P_SC_EEEEEEENSM_INS5_IJNS5_IJNS5_IJSO_SC_EEENS5_IJSN_SC_EEEEEESC_NS5_IJSB_NSA_ILi2EEEEEEEEENS5_IJNS5_IJNS5_IJST_SX_EEESW_EEESV_NS5_IJSC_SX_EEEEEEEEEEEvNS4_8identityENS5_IJNS4_28SM100_TMA_2SM_LOAD_MULTICASTES27_EEES25_vS26_EENS_8epilogue10collective18CollectiveEpilogueINS2A_23Sm100TmaWarpSpecializedILi3ELi2ELi32ELb1ELb0EEEJNS5_IJS1P_SG_SF_EEENS5_IJNSM_IS1P_SC_EENSM_ISN_SC_EEEEENS_10bfloat16_tESL_S2J_SL_NS2A_6fusion15FusionCallbacksIS2E_NS2K_17LinearCombinationIS2J_fS2J_fLNS_15FloatRoundStyleE2EEES2F_S2I_JEEENS4_5SM1004TMEM4LOAD26SM100_TMEM_LOAD_32dp32b32xENS4_13SM90_TMA_LOADENS1J_INS1K_ILi2ELi4ELi3EEENS1M_ILi16EEENSM_INS5_IJS1O_SN_EEES1V_EEEENS4_39AutoVectorizingCopyWithAssumedAlignmentILi128EEENS4_14SM90_TMA_STOREES2Z_S31_S31_EEEvvEEEEvNT_6ParamsE --------------------------
	.section	.nv.info._ZN7cutlass13device_kernelINS_4gemm6kernel13GemmUniversalIN4cute5tupleIJiiiiEEENS1_10collective13CollectiveMmaINS1_46MainloopSm100TmaUmmaWarpSpecializedBlockScaledILi4ELi2ELi2ENS5_IJNS4_1CILi4EEENSA_ILi1EEESC_EEEEENS5_IJNSA_ILi256EEENSA_ILi64EEESF_EEENS5_IJNS_12float_e4m3_tENS_13float_ue8m0_tEEEENS5_IJNS5_IJlSC_lEEENS4_6LayoutINS5_IJNS5_IJNS5_IJNSA_ILi32EEESB_EEEiEEESP_NS5_IJSC_iEEEEEENS5_IJNS5_IJNS5_IJNSA_ILi16EEESB_EEEiEEENS5_IJNS5_IJNSA_ILi0EEESC_EEENSA_ILi512EEEEEENS5_IJSV_iEEEEEEEEEEESK_S12_NS4_8TiledMMAINS4_8MMA_AtomIJNS4_27SM100_MMA_MXF8F6F4_2x1SM_SSISI_SI_fSJ_Li256ELi64ELNS4_4UMMA5MajorE0ELS17_0ELNS16_7ScaleInE0ELS18_0EEEEEENSM_INS5_IJSC_SC_SC_EEENS5_IJSV_SV_SV_EEEEENS5_IJNS4_10UnderscoreES1E_S1E_EEEEENS5_IJNS4_18SM100_TMA_2SM_LOADES1H_EEENS5_IJNS4_14ComposedLayoutINS4_7SwizzleILi3ELi4ELi3EEENS4_18smem_ptr_flag_bitsILi8EEENSM_INS5_IJNSA_ILi8EEENSA_ILi128EEEEEENS5_IJS1P_SC_EEEEEEENSM_INS5_IJNS5_IJNS5_IJSO_SC_EEENS5_IJSN_SC_EEEEEESC_NS5_IJSB_NSA_ILi2EEEEEEEEENS5_IJNS5_IJNS5_IJST_SX_EEESW_EEESV_NS5_IJSC_SX_EEEEEEEEEEEvNS4_8identityENS5_IJNS4_28SM100_TMA_2SM_LOAD_MULTICASTES27_EEES25_vS26_EENS_8epilogue10collective18CollectiveEpilogueINS2A_23Sm100TmaWarpSpecializedILi3ELi2ELi32ELb1ELb0EEEJNS5_IJS1P_SG_SF_EEENS5_IJNSM_IS1P_SC_EENSM_ISN_SC_EEEEENS_10bfloat16_tESL_S2J_SL_NS2A_6fusion15FusionCallbacksIS2E_NS2K_17LinearCombinationIS2J_fS2J_fLNS_15FloatRoundStyleE2EEES2F_S2I_JEEENS4_5SM1004TMEM4LOAD26SM100_TMEM_LOAD_32dp32b32xENS4_13SM90_TMA_LOADENS1J_INS1K_ILi2ELi4ELi3EEENS1M_ILi16EEENSM_INS5_IJS1O_SN_EEES1V_EEEENS4_39AutoVectorizingCopyWithAssumedAlignmentILi128EEENS4_14SM90_TMA_STOREES2Z_S31_S31_EEEvvEEEEvNT_6ParamsE,"",@"SHT_CUDA_INFO"
	.sectionflags	@""
	.align	4


	//----- nvinfo : EIATTR_CUDA_API_VERSION
	.align		4
        /*0000*/ 	.byte	0x04, 0x37
        /*0002*/ 	.short	(.L_31 - .L_30)
.L_30:
        /*0004*/ 	.word	0x00000082


	//----- nvinfo : EIATTR_KPARAM_INFO
	.align		4
.L_31:
        /*0008*/ 	.byte	0x04, 0x17
        /*000a*/ 	.short	(.L_33 - .L_32)
.L_32:
        /*000c*/ 	.word	0x00000000
        /*0010*/ 	.short	0x0000
        /*0012*/ 	.short	0x0000
        /*0014*/ 	.byte	0x00, 0xf0, 0x01, 0x30


	//----- nvinfo : EIATTR_AT_ENTRY_FRAGMENTS
	.align		4
.L_33:
        /*0018*/ 	.byte	0x04, 0x4f
        /*001a*/ 	.short	(.L_35 - .L_34)


	//   ....[0]....
.L_34:
        /*001c*/ 	.word	0x00000007


	//----- nvinfo : EIATTR_RESERVED_SMEM_USED
	.align		4
.L_35:
        /*0020*/ 	.byte	0x01, 0x41
	.zero		2


	//----- nvinfo : EIATTR_SPARSE_MMA_MASK
	.align		4
        /*0024*/ 	.byte	0x03, 0x50
        /*0026*/ 	.short	0x0000


	//----- nvinfo : EIATTR_TCGEN05_2CTA_USED
	.align		4
        /*0028*/ 	.byte	0x01, 0x52
	.zero		2


	//----- nvinfo : EIATTR_MAXREG_COUNT
	.align		4
        /*002c*/ 	.byte	0x03, 0x1b
        /*002e*/ 	.short	0x00ff


	//----- nvinfo : EIATTR_NUM_BARRIERS
	.align		4
        /*0030*/ 	.byte	0x02, 0x4c
        /*0032*/ 	.byte	0x07
	.zero		1


	//----- nvinfo : EIATTR_EXTERNS
	.align		4
        /*0034*/ 	.byte	0x04, 0x0f
        /*0036*/ 	.short	(.L_37 - .L_36)


	//   ....[0]....
	.align		4
.L_36:
        /*0038*/ 	.word	index@(__assertfail)


	//----- nvinfo : EIATTR_MERCURY_ISA_VERSION
	.align		4
.L_37:
        /*003c*/ 	.byte	0x03, 0x5f
        /*003e*/ 	.short	0x0101


	//----- nvinfo : EIATTR_INT_WARP_WIDE_INSTR_OFFSETS
	.align		4
        /*0040*/ 	.byte	0x04, 0x31
        /*0042*/ 	.short	(.L_39 - .L_38)


	//   ....[0]....
.L_38:
        /*0044*/ 	.word	0x00000e20


	//   ....[1]....
        /*0048*/ 	.word	0x00000ed0


	//   ....[2]....
        /*004c*/ 	.word	0x00005570


	//   ....[3]....
        /*0050*/ 	.word	0x00005590


	//   ....[4]....
        /*0054*/ 	.word	0x000055c0


	//   ....[5]....
        /*0058*/ 	.word	0x00006140


	//   ....[6]....
        /*005c*/ 	.word	0x00006270


	//   ....[7]....
        /*0060*/ 	.word	0x000063c0


	//   ....[8]....
        /*0064*/ 	.word	0x000064e0


	//----- nvinfo : EIATTR_COOP_GROUP_MASK_REGIDS
	.align		4
.L_39:
        /*0068*/ 	.byte	0x04, 0x29
        /*006a*/ 	.short	(.L_41 - .L_40)


	//   ....[0]....
.L_40:
        /*006c*/ 	.word	0xffffffff


	//   ....[1]....
        /*0070*/ 	.word	0xffffffff


	//   ....[2]....
        /*0074*/ 	.word	0xffffffff


	//   ....[3]....
        /*0078*/ 	.word	0xffffffff


	//   ....[4]....
        /*007c*/ 	.word	0xffffffff


	//   ....[5]....
        /*0080*/ 	.word	0xffffffff


	//   ....[6]....
        /*0084*/ 	.word	0xffffffff


	//   ....[7]....
        /*0088*/ 	.word	0xffffffff


	//   ....[8]....
        /*008c*/ 	.word	0xffffffff


	//   ....[9]....
        /*0090*/ 	.word	0xffffffff


	//   ....[10]....
        /*0094*/ 	.word	0xffffffff


	//   ....[11]....
        /*0098*/ 	.word	0xffffffff


	//   ....[12]....
        /*009c*/ 	.word	0xffffffff


	//   ....[13]....
        /*00a0*/ 	.word	0xffffffff


	//----- nvinfo : EIATTR_COOP_GROUP_INSTR_OFFSETS
	.align		4
.L_41:
        /*00a4*/ 	.byte	0x04, 0x28
        /*00a6*/ 	.short	(.L_43 - .L_42)


	//   ....[0]....
.L_42:
        /*00a8*/ 	.word	0x000000d0


	//   ....[1]....
        /*00ac*/ 	.word	0x000005b0


	//   ....[2]....
        /*00b0*/ 	.word	0x00000790


	//   ....[3]....
        /*00b4*/ 	.word	0x00000910


	//   ....[4]....
        /*00b8*/ 	.word	0x00000a10


	//   ....[5]....
        /*00bc*/ 	.word	0x00000b80


	//   ....[6]....
        /*00c0*/ 	.word	0x00000ce0


	//   ....[7]....
        /*00c4*/ 	.word	0x00000f40


	//   ....[8]....
        /*00c8*/ 	.word	0x00002810


	//   ....[9]....
        /*00cc*/ 	.word	0x00003710


	//   ....[10]....
        /*00d0*/ 	.word	0x00003c20


	//   ....[11]....
        /*00d4*/ 	.word	0x00003c50


	//   ....[12]....
        /*00d8*/ 	.word	0x00005470


	//   ....[13]....
        /*00dc*/ 	.word	0x00005680


	//----- nvinfo : EIATTR_VRC_CTA_INIT_COUNT
	.align		4
.L_43:
        /*00e0*/ 	.byte	0x02, 0x4a
        /*00e2*/ 	.byte	0x80
	.zero		1


	//----- nvinfo : EIATTR_SYSCALL_OFFSETS
	.align		4
        /*00e4*/ 	.byte	0x04, 0x46
        /*00e6*/ 	.short	(.L_45 - .L_44)


	//   ....[0]....
.L_44:
        /*00e8*/ 	.word	0x000071f0


	//   ....[1]....
        /*00ec*/ 	.word	0x000072e0


	//   ....[2]....
        /*00f0*/ 	.word	0x00007b80


	//   ....[3]....
        /*00f4*/ 	.word	0x00008860


	//----- nvinfo : EIATTR_MBARRIER_INSTR_OFFSETS
	.align		4
.L_45:
        /*00f8*/ 	.byte	0x04, 0x39
        /*00fa*/ 	.short	(.L_47 - .L_46)


	//   ....[0]....
.L_46:
        /*00fc*/ 	.word	0x00000700
        /*0100*/ 	.word	0x000000ff
        /*0104*/ 	.word	0x00000000
        /*0108*/ 	.short	0x0100
        /*010a*/ 	.byte	0x04
	.zero		1


	//   ....[1]....
        /*010c*/ 	.word	0x00000710
        /*0110*/ 	.word	0x000000ff
        /*0114*/ 	.word	0x00000020
        /*0118*/ 	.short	0x0100
        /*011a*/ 	.byte	0x04
	.zero		1


	//   ....[2]....
        /*011c*/ 	.word	0x00000720
        /*0120*/ 	.word	0x000000ff
        /*0124*/ 	.word	0x00000008
        /*0128*/ 	.short	0x0100
        /*012a*/ 	.byte	0x04
	.zero		1


	//   ....[3]....
        /*012c*/ 	.word	0x00000730
        /*0130*/ 	.word	0x000000ff
        /*0134*/ 	.word	0x00000028
        /*0138*/ 	.short	0x0100
        /*013a*/ 	.byte	0x04
	.zero		1


	//   ....[4]....
        /*013c*/ 	.word	0x00000740
        /*0140*/ 	.word	0x000000ff
        /*0144*/ 	.word	0x00000010
        /*0148*/ 	.short	0x0100
        /*014a*/ 	.byte	0x04
	.zero		1


	//   ....[5]....
        /*014c*/ 	.word	0x00000750
        /*0150*/ 	.word	0x000000ff
        /*0154*/ 	.word	0x00000030
        /*0158*/ 	.short	0x0100
        /*015a*/ 	.byte	0x04
	.zero		1


	//   ....[6]....
        /*015c*/ 	.word	0x00000760
        /*0160*/ 	.word	0x000000ff
        /*0164*/ 	.word	0x00000018
        /*0168*/ 	.short	0x0100
        /*016a*/ 	.byte	0x04
	.zero		1


	//   ....[7]....
        /*016c*/ 	.word	0x00000770
        /*0170*/ 	.word	0x000000ff
        /*0174*/ 	.word	0x00000038
        /*0178*/ 	.short	0x0100
        /*017a*/ 	.byte	0x04
	.zero		1


	//   ....[8]....
        /*017c*/ 	.word	0x000008a0
        /*0180*/ 	.word	0x000000ff
        /*0184*/ 	.word	0x00000040
        /*0188*/ 	.short	0x0100
        /*018a*/ 	.byte	0x04
	.zero		1


	//   ....[9]....
        /*018c*/ 	.word	0x000008b0
        /*0190*/ 	.word	0x000000ff
        /*0194*/ 	.word	0x00000058
        /*0198*/ 	.short	0x0100
        /*019a*/ 	.byte	0x04
	.zero		1


	//   ....[10]....
        /*019c*/ 	.word	0x000008c0
        /*01a0*/ 	.word	0x000000ff
        /*01a4*/ 	.word	0x00000048
        /*01a8*/ 	.short	0x0100
        /*01aa*/ 	.byte	0x04
	.zero		1


	//   ....[11]....
        /*01ac*/ 	.word	0x000008d0
        /*01b0*/ 	.word	0x000000ff
        /*01b4*/ 	.word	0x00000060
        /*01b8*/ 	.short	0x0100
        /*01ba*/ 	.byte	0x04
	.zero		1


	//   ....[12]....
        /*01bc*/ 	.word	0x000008e0
        /*01c0*/ 	.word	0x000000ff
        /*01c4*/ 	.word	0x00000050
        /*01c8*/ 	.short	0x0100
        /*01ca*/ 	.byte	0x04
	.zero		1


	//   ....[13]....
        /*01cc*/ 	.word	0x000008f0
        /*01d0*/ 	.word	0x000000ff
        /*01d4*/ 	.word	0x00000068
        /*01d8*/ 	.short	0x0100
        /*01da*/ 	.byte	0x04
	.zero		1


	//   ....[14]....
        /*01dc*/ 	.word	0x000009e0
        /*01e0*/ 	.word	0x000000ff
        /*01e4*/ 	.word	0x00000070
        /*01e8*/ 	.short	0x0100
        /*01ea*/ 	.byte	0x06
	.zero		1


	//   ....[15]....
        /*01ec*/ 	.word	0x000009f0
        /*01f0*/ 	.word	0x000000ff
        /*01f4*/ 	.word	0x00000078
        /*01f8*/ 	.short	0x0100
        /*01fa*/ 	.byte	0x06
	.zero		1


	//   ....[16]....
        /*01fc*/ 	.word	0x00000b30
        /*0200*/ 	.word	0x000000ff
        /*0204*/ 	.word	0x00000080
        /*0208*/ 	.short	0x0100
        /*020a*/ 	.byte	0x06
	.zero		1


	//   ....[17]....
        /*020c*/ 	.word	0x00000b40
        /*0210*/ 	.word	0x000000ff
        /*0214*/ 	.word	0x00000090
        /*0218*/ 	.short	0x0100
        /*021a*/ 	.byte	0x06
	.zero		1


	//   ....[18]....
        /*021c*/ 	.word	0x00000b50
        /*0220*/ 	.word	0x000000ff
        /*0224*/ 	.word	0x00000088
        /*0228*/ 	.short	0x0100
        /*022a*/ 	.byte	0x06
	.zero		1


	//   ....[19]....
        /*022c*/ 	.word	0x00000b60
        /*0230*/ 	.word	0x000000ff
        /*0234*/ 	.word	0x00000098
        /*0238*/ 	.short	0x0100
        /*023a*/ 	.byte	0x06
	.zero		1


	//   ....[20]....
        /*023c*/ 	.word	0x00000c90
        /*0240*/ 	.word	0x000000ff
        /*0244*/ 	.word	0x000000a0
        /*0248*/ 	.short	0x0100
        /*024a*/ 	.byte	0x04
	.zero		1


	//   ....[21]....
        /*024c*/ 	.word	0x00000ca0
        /*0250*/ 	.word	0x000000ff
        /*0254*/ 	.word	0x000000b0
        /*0258*/ 	.short	0x0100
        /*025a*/ 	.byte	0x04
	.zero		1


	//   ....[22]....
        /*025c*/ 	.word	0x00000cb0
        /*0260*/ 	.word	0x000000ff
        /*0264*/ 	.word	0x000000a8
        /*0268*/ 	.short	0x0100
        /*026a*/ 	.byte	0x04
	.zero		1


	//   ....[23]....
        /*026c*/ 	.word	0x00000cc0
        /*0270*/ 	.word	0x000000ff
        /*0274*/ 	.word	0x000000b8
        /*0278*/ 	.short	0x0100
        /*027a*/ 	.byte	0x04
	.zero		1


	//   ....[24]....
        /*027c*/ 	.word	0x00000dc0
        /*0280*/ 	.word	0x000000ff
        /*0284*/ 	.word	0x000000c0
        /*0288*/ 	.short	0x0100
        /*028a*/ 	.byte	0x04
	.zero		1


	//   ....[25]....
        /*028c*/ 	.word	0x00000dd0
        /*0290*/ 	.word	0x000000ff
        /*0294*/ 	.word	0x000000d0
        /*0298*/ 	.short	0x0100
        /*029a*/ 	.byte	0x04
	.zero		1


	//   ....[26]....
        /*029c*/ 	.word	0x00000de0
        /*02a0*/ 	.word	0x000000ff
        /*02a4*/ 	.word	0x000000c8
        /*02a8*/ 	.short	0x0100
        /*02aa*/ 	.byte	0x04
	.zero		1


	//   ....[27]....
        /*02ac*/ 	.word	0x00000df0
        /*02b0*/ 	.word	0x000000ff
        /*02b4*/ 	.word	0x000000d8
        /*02b8*/ 	.short	0x0100
        /*02ba*/ 	.byte	0x04
	.zero		1


	//   ....[28]....
        /*02bc*/ 	.word	0x00000ef0
        /*02c0*/ 	.word	0x000000ff
        /*02c4*/ 	.word	0x000000e0
        /*02c8*/ 	.short	0x0100
        /*02ca*/ 	.byte	0x06
	.zero		1


	//   ....[29]....
        /*02cc*/ 	.word	0x00001b50
        /*02d0*/ 	.word	0x00000003
        /*02d4*/ 	.word	0x000000d0
        /*02d8*/ 	.short	0x010a
        /*02da*/ 	.byte	0xff
	.zero		1


	//   ....[30]....
        /*02dc*/ 	.word	0x00001b80
        /*02e0*/ 	.word	0x00000003
        /*02e4*/ 	.word	0x000000c0
        /*02e8*/ 	.short	0x0101
        /*02ea*/ 	.byte	0xff
	.zero		1


	//   ....[31]....
        /*02ec*/ 	.word	0x00001c80
        /*02f0*/ 	.word	0x000000ff
        /*02f4*/ 	.word	0x00000020
        /*02f8*/ 	.short	0x010a
        /*02fa*/ 	.byte	0x04
	.zero		1


	//   ....[32]....
        /*02fc*/ 	.word	0x00001d90
        /*0300*/ 	.word	0x000000ff
        /*0304*/ 	.word	0x00000020
        /*0308*/ 	.short	0x010a
        /*030a*/ 	.byte	0x06
	.zero		1


	//   ....[33]....
        /*030c*/ 	.word	0x00001ef0
        /*0310*/ 	.word	0x000000ff
        /*0314*/ 	.word	0x00000020
        /*0318*/ 	.short	0x010a
        /*031a*/ 	.byte	0x04
	.zero		1


	//   ....[34]....
        /*031c*/ 	.word	0x00002290
        /*0320*/ 	.word	0x000000ff
        /*0324*/ 	.word	0x00000078
        /*0328*/ 	.short	0x0101
        /*032a*/ 	.byte	0x07
	.zero		1


	//   ....[35]....
        /*032c*/ 	.word	0x000022b0
        /*0330*/ 	.word	0x000000ff
        /*0334*/ 	.word	0x00000020
        /*0338*/ 	.short	0x010a
        /*033a*/ 	.byte	0x04
	.zero		1


	//   ....[36]....
        /*033c*/ 	.word	0x00002330
        /*0340*/ 	.word	0x000000ff
        /*0344*/ 	.word	0x00000020
        /*0348*/ 	.short	0x010a
        /*034a*/ 	.byte	0x0e
	.zero		1


	//   ....[37]....
        /*034c*/ 	.word	0x00002470
        /*0350*/ 	.word	0x000000ff
        /*0354*/ 	.word	0x00000020
        /*0358*/ 	.short	0x010a
        /*035a*/ 	.byte	0x04
	.zero		1


	//   ....[38]....
        /*035c*/ 	.word	0x00002840
        /*0360*/ 	.word	0x00000003
        /*0364*/ 	.word	0x00000080
        /*0368*/ 	.short	0x010a
        /*036a*/ 	.byte	0xff
	.zero		1


	//   ....[39]....
        /*036c*/ 	.word	0x00002990
        /*0370*/ 	.word	0x00000000
        /*0374*/ 	.word	0x00000000
        /*0378*/ 	.short	0x0101
        /*037a*/ 	.byte	0xff
	.zero		1


	//   ....[40]....
        /*037c*/ 	.word	0x00002f50
        /*0380*/ 	.word	0x000000ff
        /*0384*/ 	.word	0x00000000
        /*0388*/ 	.short	0x010a
        /*038a*/ 	.byte	0x04
	.zero		1


	//   ....[41]....
        /*038c*/ 	.word	0x00002fe0
        /*0390*/ 	.word	0x000000ff
        /*0394*/ 	.word	0x00000000
        /*0398*/ 	.short	0x010a
        /*039a*/ 	.byte	0x05
	.zero		1


	//   ....[42]....
        /*039c*/ 	.word	0x00003070
        /*03a0*/ 	.word	0x000000ff
        /*03a4*/ 	.word	0x00000000
        /*03a8*/ 	.short	0x010a
        /*03aa*/ 	.byte	0x05
	.zero		1


	//   ....[43]....
        /*03ac*/ 	.word	0x00003110
        /*03b0*/ 	.word	0x00000000
        /*03b4*/ 	.word	0x00000000
        /*03b8*/ 	.short	0x010a
        /*03ba*/ 	.byte	0xff
	.zero		1


	//   ....[44]....
        /*03bc*/ 	.word	0x00003260
        /*03c0*/ 	.word	0x00000000
        /*03c4*/ 	.word	0x000000c0
        /*03c8*/ 	.short	0x010a
        /*03ca*/ 	.byte	0xff
	.zero		1


	//   ....[45]....
        /*03cc*/ 	.word	0x000032d0
        /*03d0*/ 	.word	0x00000008
        /*03d4*/ 	.word	0x00000000
        /*03d8*/ 	.short	0x0101
        /*03da*/ 	.byte	0xff
	.zero		1


	//   ....[46]....
        /*03dc*/ 	.word	0x000032f0
        /*03e0*/ 	.word	0x000000ff
        /*03e4*/ 	.word	0x00000090
        /*03e8*/ 	.short	0x010a
        /*03ea*/ 	.byte	0x04
	.zero		1


	//   ....[47]....
        /*03ec*/ 	.word	0x00003410
        /*03f0*/ 	.word	0x00000000
        /*03f4*/ 	.word	0x00000080
        /*03f8*/ 	.short	0x010a
        /*03fa*/ 	.byte	0xff
	.zero		1


	//   ....[48]....
        /*03fc*/ 	.word	0x00003510
        /*0400*/ 	.word	0x00000000
        /*0404*/ 	.word	0x00000000
        /*0408*/ 	.short	0x0101
        /*040a*/ 	.byte	0xff
	.zero		1


	//   ....[49]....
        /*040c*/ 	.word	0x000035a0
        /*0410*/ 	.word	0x000000ff
        /*0414*/ 	.word	0x00000090
        /*0418*/ 	.short	0x0106
        /*041a*/ 	.byte	0x04
	.zero		1


	//   ....[50]....
        /*041c*/ 	.word	0x000035c0
        /*0420*/ 	.word	0x000000ff
        /*0424*/ 	.word	0x00000090
        /*0428*/ 	.short	0x010a
        /*042a*/ 	.byte	0x04
	.zero		1


	//   ....[51]....
        /*042c*/ 	.word	0x00003650
        /*0430*/ 	.word	0x000000ff
        /*0434*/ 	.word	0x00000090
        /*0438*/ 	.short	0x0106
        /*043a*/ 	.byte	0x07
	.zero		1


	//   ....[52]....
        /*043c*/ 	.word	0x00003690
        /*0440*/ 	.word	0x00000000
        /*0444*/ 	.word	0x00000090
        /*0448*/ 	.short	0x010a
        /*044a*/ 	.byte	0xff
	.zero		1


	//   ....[53]....
        /*044c*/ 	.word	0x00003900
        /*0450*/ 	.word	0x000000ff
        /*0454*/ 	.word	0x00000008
        /*0458*/ 	.short	0x010a
        /*045a*/ 	.byte	0x05
	.zero		1


	//   ....[54]....
        /*045c*/ 	.word	0x00003920
        /*0460*/ 	.word	0x000000ff
        /*0464*/ 	.word	0x00000008
        /*0468*/ 	.short	0x010a
        /*046a*/ 	.byte	0x05
	.zero		1


	//   ....[55]....
        /*046c*/ 	.word	0x00003ac0
        /*0470*/ 	.word	0x000000ff
        /*0474*/ 	.word	0x00000008
        /*0478*/ 	.short	0x010a
        /*047a*/ 	.byte	0x05
	.zero		1


	//   ....[56]....
        /*047c*/ 	.word	0x00003ae0
        /*0480*/ 	.word	0x000000ff
        /*0484*/ 	.word	0x00000008
        /*0488*/ 	.short	0x010a
        /*048a*/ 	.byte	0x05
	.zero		1


	//   ....[57]....
        /*048c*/ 	.word	0x00003bb0
        /*0490*/ 	.word	0x000000ff
        /*0494*/ 	.word	0x00000000
        /*0498*/ 	.short	0x0101
        /*049a*/ 	.byte	0x04
	.zero		1


	//   ....[58]....
        /*049c*/ 	.word	0x000041e0
        /*04a0*/ 	.word	0x00000008
        /*04a4*/ 	.word	0x00000080
        /*04a8*/ 	.short	0x010a
        /*04aa*/ 	.byte	0xff
	.zero		1


	//   ....[59]....
        /*04ac*/ 	.word	0x00004300
        /*04b0*/ 	.word	0x00000003
        /*04b4*/ 	.word	0x00000000
        /*04b8*/ 	.short	0x0101
        /*04ba*/ 	.byte	0xff
	.zero		1


	//   ....[60]....
        /*04bc*/ 	.word	0x00004860
        /*04c0*/ 	.word	0x000000ff
        /*04c4*/ 	.word	0x00000000
        /*04c8*/ 	.short	0x010a
        /*04ca*/ 	.byte	0x04
	.zero		1


	//   ....[61]....
        /*04cc*/ 	.word	0x000048b0
        /*04d0*/ 	.word	0x000000ff
        /*04d4*/ 	.word	0x000000b0
        /*04d8*/ 	.short	0x010a
        /*04da*/ 	.byte	0x47
	.zero		1


	//   ....[62]....
        /*04dc*/ 	.word	0x00004c50
        /*04e0*/ 	.word	0x000000ff
        /*04e4*/ 	.word	0x00000000
        /*04e8*/ 	.short	0x010a
        /*04ea*/ 	.byte	0x0f
	.zero		1


	//   ....[63]....
        /*04ec*/ 	.word	0x00004d80
        /*04f0*/ 	.word	0x000000ff
        /*04f4*/ 	.word	0x00000000
        /*04f8*/ 	.short	0x010a
        /*04fa*/ 	.byte	0x05
	.zero		1


	//   ....[64]....
        /*04fc*/ 	.word	0x00005260
        /*0500*/ 	.word	0x000000ff
        /*0504*/ 	.word	0x00000000
        /*0508*/ 	.short	0x010a
        /*050a*/ 	.byte	0x04
	.zero		1


	//   ....[65]....
        /*050c*/ 	.word	0x00005300
        /*0510*/ 	.word	0x00000002
        /*0514*/ 	.word	0x00000000
        /*0518*/ 	.short	0x010a
        /*051a*/ 	.byte	0xff
	.zero		1


	//   ....[66]....
        /*051c*/ 	.word	0x00005340
        /*0520*/ 	.word	0x00000002
        /*0524*/ 	.word	0x00000000
        /*0528*/ 	.short	0x010a
        /*052a*/ 	.byte	0xff
	.zero		1


	//   ....[67]....
        /*052c*/ 	.word	0x000053c0
        /*0530*/ 	.word	0x000000ff
        /*0534*/ 	.word	0x00000000
        /*0538*/ 	.short	0x0101
        /*053a*/ 	.byte	0x04
	.zero		1


	//   ....[68]....
        /*053c*/ 	.word	0x00005400
        /*0540*/ 	.word	0x000000ff
        /*0544*/ 	.word	0x000000e0
        /*0548*/ 	.short	0x010a
        /*054a*/ 	.byte	0x1d
	.zero		1


	//   ....[69]....
        /*054c*/ 	.word	0x00005460
        /*0550*/ 	.word	0x000000ff
        /*0554*/ 	.word	0x00000000
        /*0558*/ 	.short	0x0101
        /*055a*/ 	.byte	0x04
	.zero		1


	//   ....[70]....
        /*055c*/ 	.word	0x00005910
        /*0560*/ 	.word	0x00000008
        /*0564*/ 	.word	0x00000080
        /*0568*/ 	.short	0x010a
        /*056a*/ 	.byte	0xff
	.zero		1


	//   ....[71]....
        /*056c*/ 	.word	0x00005a80
        /*0570*/ 	.word	0x00000000
        /*0574*/ 	.word	0x00000000
        /*0578*/ 	.short	0x0101
        /*057a*/ 	.byte	0xff
	.zero		1


	//   ....[72]....
        /*057c*/ 	.word	0x00005f50
        /*0580*/ 	.word	0x000000ff
        /*0584*/ 	.word	0x00000078
        /*0588*/ 	.short	0x010a
        /*058a*/ 	.byte	0x18
	.zero		1


	//   ....[73]....
        /*058c*/ 	.word	0x00006120
        /*0590*/ 	.word	0x000000ff
        /*0594*/ 	.word	0x00000058
        /*0598*/ 	.short	0x010a
        /*059a*/ 	.byte	0x04
	.zero		1


	//   ....[74]....
        /*059c*/ 	.word	0x00006310
        /*05a0*/ 	.word	0x000000ff
        /*05a4*/ 	.word	0x00000040
        /*05a8*/ 	.short	0x010b
        /*05aa*/ 	.byte	0x04
	.zero		1


	//   ....[75]....
        /*05ac*/ 	.word	0x00006320
        /*05b0*/ 	.word	0x000000ff
        /*05b4*/ 	.word	0x00000000
        /*05b8*/ 	.short	0x0101
        /*05ba*/ 	.byte	0x07
	.zero		1


	//   ....[76]....
        /*05bc*/ 	.word	0x00006330
        /*05c0*/ 	.word	0x000000ff
        /*05c4*/ 	.word	0x00000058
        /*05c8*/ 	.short	0x010a
        /*05ca*/ 	.byte	0x05
	.zero		1


	//   ....[77]....
        /*05cc*/ 	.word	0x00006590
        /*05d0*/ 	.word	0x000000ff
        /*05d4*/ 	.word	0x00000040
        /*05d8*/ 	.short	0x010b
        /*05da*/ 	.byte	0x05
	.zero		1


	//   ....[78]....
        /*05dc*/ 	.word	0x000065a0
        /*05e0*/ 	.word	0x000000ff
        /*05e4*/ 	.word	0x00000000
        /*05e8*/ 	.short	0x0101
        /*05ea*/ 	.byte	0x04
	.zero		1


	//   ....[79]....
        /*05ec*/ 	.word	0x000065f0
        /*05f0*/ 	.word	0x000000ff
        /*05f4*/ 	.word	0x00000000
        /*05f8*/ 	.short	0x010a
        /*05fa*/ 	.byte	0x04
	.zero		1


	//   ....[80]....
        /*05fc*/ 	.word	0x00006680
        /*0600*/ 	.word	0x000000ff
        /*0604*/ 	.word	0x00000000
        /*0608*/ 	.short	0x010a
        /*060a*/ 	.byte	0x05
	.zero		1


	//   ....[81]....
        /*060c*/ 	.word	0x00006720
        /*0610*/ 	.word	0x00000000
        /*0614*/ 	.word	0x00000000
        /*0618*/ 	.short	0x010a
        /*061a*/ 	.byte	0xff
	.zero		1


	//   ....[82]....
        /*061c*/ 	.word	0x00006a80
        /*0620*/ 	.word	0x00000003
        /*0624*/ 	.word	0x00000080
        /*0628*/ 	.short	0x010a
        /*062a*/ 	.byte	0xff
	.zero		1


	//   ....[83]....
        /*062c*/ 	.word	0x00006c00
        /*0630*/ 	.word	0x00000000
        /*0634*/ 	.word	0x00000000
        /*0638*/ 	.short	0x0101
        /*063a*/ 	.byte	0xff
	.zero		1


	//   ....[84]....
        /*063c*/ 	.word	0x000077d0
        /*0640*/ 	.word	0x00000000
        /*0644*/ 	.word	0x00000040
        /*0648*/ 	.short	0x010a
        /*064a*/ 	.byte	0xff
	.zero		1


	//   ....[85]....
        /*064c*/ 	.word	0x00007840
        /*0650*/ 	.word	0x0000005a
        /*0654*/ 	.word	0x000000a0
        /*0658*/ 	.short	0x010a
        /*065a*/ 	.byte	0xff
	.zero		1


	//   ....[86]....
        /*065c*/ 	.word	0x00007930
        /*0660*/ 	.word	0x00000000
        /*0664*/ 	.word	0x00000040
        /*0668*/ 	.short	0x010a
        /*066a*/ 	.byte	0xff
	.zero		1


	//   ....[87]....
        /*066c*/ 	.word	0x00007a60
        /*0670*/ 	.word	0x0000005a
        /*0674*/ 	.word	0x000000a0
        /*0678*/ 	.short	0x010a
        /*067a*/ 	.byte	0xff
	.zero		1


	//   ....[88]....
        /*067c*/ 	.word	0x00008590
        /*0680*/ 	.word	0x00000000
        /*0684*/ 	.word	0x00000000
        /*0688*/ 	.short	0x0101
        /*068a*/ 	.byte	0xff
	.zero		1


	//   ....[89]....
        /*068c*/ 	.word	0x000085b0
        /*0690*/ 	.word	0x00000002
        /*0694*/ 	.word	0x00000040
        /*0698*/ 	.short	0x010a
        /*069a*/ 	.byte	0xff
	.zero		1


	//   ....[90]....
        /*069c*/ 	.word	0x00008680
        /*06a0*/ 	.word	0x00000002
        /*06a4*/ 	.word	0x00000040
        /*06a8*/ 	.short	0x010a
        /*06aa*/ 	.byte	0xff
	.zero		1


	//   ....[91]....
        /*06ac*/ 	.word	0x00008b00
        /*06b0*/ 	.word	0x0000005a
        /*06b4*/ 	.word	0x00000000
        /*06b8*/ 	.short	0x0101
        /*06ba*/ 	.byte	0xff
	.zero		1


	//   ....[92]....
        /*06bc*/ 	.word	0x00009330
        /*06c0*/ 	.word	0x00000002
        /*06c4*/ 	.word	0x00000000
        /*06c8*/ 	.short	0x0101
        /*06ca*/ 	.byte	0xff
	.zero		1


	//   ....[93]....
        /*06cc*/ 	.word	0x000095f0
        /*06d0*/ 	.word	0x000000ff
        /*06d4*/ 	.word	0x00000000
        /*06d8*/ 	.short	0x0101
        /*06da*/ 	.byte	0x04
	.zero		1


	//   ....[94]....
        /*06dc*/ 	.word	0x00009610
        /*06e0*/ 	.word	0x00000003
        /*06e4*/ 	.word	0x000000d0
        /*06e8*/ 	.short	0x010a
        /*06ea*/ 	.byte	0xff
	.zero		1


	//   ....[95]....
        /*06ec*/ 	.word	0x00009670
        /*06f0*/ 	.word	0x00000000
        /*06f4*/ 	.word	0x00000020
        /*06f8*/ 	.short	0x010a
        /*06fa*/ 	.byte	0xff
	.zero		1


	//   ....[96]....
        /*06fc*/ 	.word	0x000096d0
        /*0700*/ 	.word	0x00000000
        /*0704*/ 	.word	0x00000020
        /*0708*/ 	.short	0x010a
        /*070a*/ 	.byte	0xff
	.zero		1


	//   ....[97]....
        /*070c*/ 	.word	0x00009720
        /*0710*/ 	.word	0x00000003
        /*0714*/ 	.word	0x00000080
        /*0718*/ 	.short	0x010a
        /*071a*/ 	.byte	0xff
	.zero		1


	//   ....[98]....
        /*071c*/ 	.word	0x00009780
        /*0720*/ 	.word	0x00000000
        /*0724*/ 	.word	0x00000000
        /*0728*/ 	.short	0x010a
        /*072a*/ 	.byte	0xff
	.zero		1


	//   ....[99]....
        /*072c*/ 	.word	0x000097e0
        /*0730*/ 	.word	0x00000000
        /*0734*/ 	.word	0x00000000
        /*0738*/ 	.short	0x010a
        /*073a*/ 	.byte	0xff
	.zero		1


	//   ....[100]....
        /*073c*/ 	.word	0x00009840
        /*0740*/ 	.word	0x00000000
        /*0744*/ 	.word	0x00000000
        /*0748*/ 	.short	0x010a
        /*074a*/ 	.byte	0xff
	.zero		1


	//   ....[101]....
        /*074c*/ 	.word	0x00009890
        /*0750*/ 	.word	0x00000000
        /*0754*/ 	.word	0x000000c0
        /*0758*/ 	.short	0x010a
        /*075a*/ 	.byte	0xff
	.zero		1


	//   ....[102]....
        /*075c*/ 	.word	0x000098f0
        /*0760*/ 	.word	0x00000000
        /*0764*/ 	.word	0x00000090
        /*0768*/ 	.short	0x010a
        /*076a*/ 	.byte	0xff
	.zero		1


	//   ....[103]....
        /*076c*/ 	.word	0x00009940
        /*0770*/ 	.word	0x00000000
        /*0774*/ 	.word	0x00000080
        /*0778*/ 	.short	0x010a
        /*077a*/ 	.byte	0xff
	.zero		1


	//   ....[104]....
        /*077c*/ 	.word	0x000099a0
        /*0780*/ 	.word	0x00000000
        /*0784*/ 	.word	0x00000090
        /*0788*/ 	.short	0x010a
        /*078a*/ 	.byte	0xff
	.zero		1


	//   ....[105]....
        /*078c*/ 	.word	0x00009a00
        /*0790*/ 	.word	0x00000007
        /*0794*/ 	.word	0x00000008
        /*0798*/ 	.short	0x010a
        /*079a*/ 	.byte	0xff
	.zero		1


	//   ....[106]....
        /*079c*/ 	.word	0x00009af0
        /*07a0*/ 	.word	0x00000005
        /*07a4*/ 	.word	0x00000008
        /*07a8*/ 	.short	0x010a
        /*07aa*/ 	.byte	0xff
	.zero		1


	//   ....[107]....
        /*07ac*/ 	.word	0x00009b40
        /*07b0*/ 	.word	0x00000008
        /*07b4*/ 	.word	0x00000080
        /*07b8*/ 	.short	0x010a
        /*07ba*/ 	.byte	0xff
	.zero		1


	//   ....[108]....
        /*07bc*/ 	.word	0x00009ba0
        /*07c0*/ 	.word	0x00000003
        /*07c4*/ 	.word	0x000000b0
        /*07c8*/ 	.short	0x010a
        /*07ca*/ 	.byte	0xff
	.zero		1


	//   ....[109]....
        /*07cc*/ 	.word	0x00009c00
        /*07d0*/ 	.word	0x00000003
        /*07d4*/ 	.word	0x00000000
        /*07d8*/ 	.short	0x010a
        /*07da*/ 	.byte	0xff
	.zero		1


	//   ....[110]....
        /*07dc*/ 	.word	0x00009c60
        /*07e0*/ 	.word	0x00000002
        /*07e4*/ 	.word	0x00000000
        /*07e8*/ 	.short	0x010a
        /*07ea*/ 	.byte	0xff
	.zero		1


	//   ....[111]....
        /*07ec*/ 	.word	0x00009cc0
        /*07f0*/ 	.word	0x00000002
        /*07f4*/ 	.word	0x000000e0
        /*07f8*/ 	.short	0x010a
        /*07fa*/ 	.byte	0xff
	.zero		1


	//   ....[112]....
        /*07fc*/ 	.word	0x00009d10
        /*0800*/ 	.word	0x00000008
        /*0804*/ 	.word	0x00000080
        /*0808*/ 	.short	0x010a
        /*080a*/ 	.byte	0xff
	.zero		1


	//   ....[113]....
        /*080c*/ 	.word	0x00009d70
        /*0810*/ 	.word	0x00000000
        /*0814*/ 	.word	0x00000078
        /*0818*/ 	.short	0x010a
        /*081a*/ 	.byte	0xff
	.zero		1


	//   ....[114]....
        /*081c*/ 	.word	0x00009dd0
        /*0820*/ 	.word	0x00000000
        /*0824*/ 	.word	0x00000058
        /*0828*/ 	.short	0x010a
        /*082a*/ 	.byte	0xff
	.zero		1


	//   ....[115]....
        /*082c*/ 	.word	0x00009e30
        /*0830*/ 	.word	0x00000005
        /*0834*/ 	.word	0x00000058
        /*0838*/ 	.short	0x010a
        /*083a*/ 	.byte	0xff
	.zero		1


	//   ....[116]....
        /*083c*/ 	.word	0x00009e90
        /*0840*/ 	.word	0x00000000
        /*0844*/ 	.word	0x00000000
        /*0848*/ 	.short	0x010a
        /*084a*/ 	.byte	0xff
	.zero		1


	//   ....[117]....
        /*084c*/ 	.word	0x00009ef0
        /*0850*/ 	.word	0x00000000
        /*0854*/ 	.word	0x00000000
        /*0858*/ 	.short	0x010a
        /*085a*/ 	.byte	0xff
	.zero		1


	//   ....[118]....
        /*085c*/ 	.word	0x00009f40
        /*0860*/ 	.word	0x00000003
        /*0864*/ 	.word	0x00000080
        /*0868*/ 	.short	0x010a
        /*086a*/ 	.byte	0xff
	.zero		1


	//   ....[119]....
        /*086c*/ 	.word	0x00009f90
        /*0870*/ 	.word	0x00000000
        /*0874*/ 	.word	0x00000040
        /*0878*/ 	.short	0x010a
        /*087a*/ 	.byte	0xff
	.zero		1


	//   ....[120]....
        /*087c*/ 	.word	0x00009fe0
        /*0880*/ 	.word	0x0000005a
        /*0884*/ 	.word	0x000000a0
        /*0888*/ 	.short	0x010a
        /*088a*/ 	.byte	0xff
	.zero		1


	//   ....[121]....
        /*088c*/ 	.word	0x0000a030
        /*0890*/ 	.word	0x00000002
        /*0894*/ 	.word	0x00000040
        /*0898*/ 	.short	0x010a
        /*089a*/ 	.byte	0xff
	.zero		1


	//----- nvinfo : EIATTR_NUM_MBARRIERS
	.align		4
.L_47:
        /*089c*/ 	.byte	0x03, 0x38
        /*089e*/ 	.short	0x001d


	//----- nvinfo : EIATTR_EXIT_INSTR_OFFSETS
	.align		4
        /*08a0*/ 	.byte	0x04, 0x1c
        /*08a2*/ 	.short	(.L_49 - .L_48)


	//   ....[0]....
.L_48:
        /*08a4*/ 	.word	0x00003140


	//   ....[1]....
        /*08a8*/ 	.word	0x00003660


	//   ....[2]....
        /*08ac*/ 	.word	0x000036c0


	//   ....[3]....
        /*08b0*/ 	.word	0x00005690


	//   ....[4]....
        /*08b4*/ 	.word	0x00006750


	//   ....[5]....
        /*08b8*/ 	.word	0x00006790


	//   ....[6]....
        /*08bc*/ 	.word	0x000094d0


	//   ....[7]....
        /*08c0*/ 	.word	0x00009550


	//   ....[8]....
        /*08c4*/ 	.word	0x00009580


	//   ....[9]....
        /*08c8*/ 	.word	0x00009600


	//----- nvinfo : EIATTR_MAX_THREADS
	.align		4
.L_49:
        /*08cc*/ 	.byte	0x04, 0x05
        /*08ce*/ 	.short	(.L_51 - .L_50)
.L_50:
        /*08d0*/ 	.word	0x00000100
        /*08d4*/ 	.word	0x00000001
        /*08d8*/ 	.word	0x00000001


	//----- nvinfo : EIATTR_CRS_STACK_SIZE
	.align		4
.L_51:
        /*08dc*/ 	.byte	0x04, 0x1e
        /*08de*/ 	.short	(.L_53 - .L_52)
.L_52:
        /*08e0*/ 	.word	0x00000000


	//----- nvinfo : EIATTR_CBANK_PARAM_SIZE
	.align		4
.L_53:
        /*08e4*/ 	.byte	0x03, 0x19
        /*08e6*/ 	.short	0x0c00


	//----- nvinfo : EIATTR_PARAM_CBANK
	.align		4
        /*08e8*/ 	.byte	0x04, 0x0a
        /*08ea*/ 	.short	(.L_55 - .L_54)
	.align		4
.L_54:
        /*08ec*/ 	.word	index@(.nv.constant0._ZN7cutlass13device_kernelINS_4gemm6kernel13GemmUniversalIN4cute5tupleIJiiiiEEENS1_10collective13CollectiveMmaINS1_46MainloopSm100TmaUmmaWarpSpecializedBlockScaledILi4ELi2ELi2ENS5_IJNS4_1CILi4EEENSA_ILi1EEESC_EEEEENS5_IJNSA_ILi256EEENSA_ILi64EEESF_EEENS5_IJNS_12float_e4m3_tENS_13float_ue8m0_tEEEENS5_IJNS5_IJlSC_lEEENS4_6LayoutINS5_IJNS5_IJNS5_IJNSA_ILi32EEESB_EEEiEEESP_NS5_IJSC_iEEEEEENS5_IJNS5_IJNS5_IJNSA_ILi16EEESB_EEEiEEENS5_IJNS5_IJNSA_ILi0EEESC_EEENSA_ILi512EEEEEENS5_IJSV_iEEEEEEEEEEESK_S12_NS4_8TiledMMAINS4_8MMA_AtomIJNS4_27SM100_MMA_MXF8F6F4_2x1SM_SSISI_SI_fSJ_Li256ELi64ELNS4_4UMMA5MajorE0ELS17_0ELNS16_7ScaleInE0ELS18_0EEEEEENSM_INS5_IJSC_SC_SC_EEENS5_IJSV_SV_SV_EEEEENS5_IJNS4_10UnderscoreES1E_S1E_EEEEENS5_IJNS4_18SM100_TMA_2SM_LOADES1H_EEENS5_IJNS4_14ComposedLayoutINS4_7SwizzleILi3ELi4ELi3EEENS4_18smem_ptr_flag_bitsILi8EEENSM_INS5_IJNSA_ILi8EEENSA_ILi128EEEEEENS5_IJS1P_SC_EEEEEEENSM_INS5_IJNS5_IJNS5_IJSO_SC_EEENS5_IJSN_SC_EEEEEESC_NS5_IJSB_NSA_ILi2EEEEEEEEENS5_IJNS5_IJNS5_IJST_SX_EEESW_EEESV_NS5_IJSC_SX_EEEEEEEEEEEvNS4_8identityENS5_IJNS4_28SM100_TMA_2SM_LOAD_MULTICASTES27_EEES25_vS26_EENS_8epilogue10collective18CollectiveEpilogueINS2A_23Sm100TmaWarpSpecializedILi3ELi2ELi32ELb1ELb0EEEJNS5_IJS1P_SG_SF_EEENS5_IJNSM_IS1P_SC_EENSM_ISN_SC_EEEEENS_10bfloat16_tESL_S2J_SL_NS2A_6fusion15FusionCallbacksIS2E_NS2K_17LinearCombinationIS2J_fS2J_fLNS_15FloatRoundStyleE2EEES2F_S2I_JEEENS4_5SM1004TMEM4LOAD26SM100_TMEM_LOAD_32dp32b32xENS4_13SM90_TMA_LOADENS1J_INS1K_ILi2ELi4ELi3EEENS1M_ILi16EEENSM_INS5_IJS1O_SN_EEES1V_EEEENS4_39AutoVectorizingCopyWithAssumedAlignmentILi128EEENS4_14SM90_TMA_STOREES2Z_S31_S31_EEEvvEEEEvNT_6ParamsE)
        /*08f0*/ 	.short	0x0380
        /*08f2*/ 	.short	0x0c00


	//----- nvinfo : EIATTR_SW_WAR
	.align		4
.L_55:
        /*08f4*/ 	.byte	0x04, 0x36
        /*08f6*/ 	.short	(.L_57 - .L_56)
.L_56:
        /*08f8*/ 	.word	0x00000008
.L_57:


//--------------------- .nv.callgraph             --------------------------
	.section	.nv.callgraph,"",@"SHT_CUDA_CALLGRAPH"
	.align	4
	.sectionentsize	8
	.align		4
        /*0000*/ 	.word	0x00000000
	.align		4
        /*0004*/ 	.word	0xffffffff
	.align		4
        /*0008*/ 	.word	index@(_ZN7cutlass13device_kernelINS_4gemm6kernel13GemmUniversalIN4cute5tupleIJiiiiEEENS1_10collective13CollectiveMmaINS1_46MainloopSm100TmaUmmaWarpSpecializedBlockScaledILi4ELi2ELi2ENS5_IJNS4_1CILi4EEENSA_ILi1EEESC_EEEEENS5_IJNSA_ILi256EEENSA_ILi64EEESF_EEENS5_IJNS_12float_e4m3_tENS_13float_ue8m0_tEEEENS5_IJNS5_IJlSC_lEEENS4_6LayoutINS5_IJNS5_IJNS5_IJNSA_ILi32EEESB_EEEiEEESP_NS5_IJSC_iEEEEEENS5_IJNS5_IJNS5_IJNSA_ILi16EEESB_EEEiEEENS5_IJNS5_IJNSA_ILi0EEESC_EEENSA_ILi512EEEEEENS5_IJSV_iEEEEEEEEEEESK_S12_NS4_8TiledMMAINS4_8MMA_AtomIJNS4_27SM100_MMA_MXF8F6F4_2x1SM_SSISI_SI_fSJ_Li256ELi64ELNS4_4UMMA5MajorE0ELS17_0ELNS16_7ScaleInE0ELS18_0EEEEEENSM_INS5_IJSC_SC_SC_EEENS5_IJSV_SV_SV_EEEEENS5_IJNS4_10UnderscoreES1E_S1E_EEEEENS5_IJNS4_18SM100_TMA_2SM_LOADES1H_EEENS5_IJNS4_14ComposedLayoutINS4_7SwizzleILi3ELi4ELi3EEENS4_18smem_ptr_flag_bitsILi8EEENSM_INS5_IJNSA_ILi8EEENSA_ILi128EEEEEENS5_IJS1P_SC_EEEEEEENSM_INS5_IJNS5_IJNS5_IJSO_SC_EEENS5_IJSN_SC_EEEEEESC_NS5_IJSB_NSA_ILi2EEEEEEEEENS5_IJNS5_IJNS5_IJST_SX_EEESW_EEESV_NS5_IJSC_SX_EEEEEEEEEEEvNS4_8identityENS5_IJNS4_28SM100_TMA_2SM_LOAD_MULTICASTES27_EEES25_vS26_EENS_8epilogue10collective18CollectiveEpilogueINS2A_23Sm100TmaWarpSpecializedILi3ELi2ELi32ELb1ELb0EEEJNS5_IJS1P_SG_SF_EEENS5_IJNSM_IS1P_SC_EENSM_ISN_SC_EEEEENS_10bfloat16_tESL_S2J_SL_NS2A_6fusion15FusionCallbacksIS2E_NS2K_17LinearCombinationIS2J_fS2J_fLNS_15FloatRoundStyleE2EEES2F_S2I_JEEENS4_5SM1004TMEM4LOAD26SM100_TMEM_LOAD_32dp32b32xENS4_13SM90_TMA_LOADENS1J_INS1K_ILi2ELi4ELi3EEENS1M_ILi16EEENSM_INS5_IJS1O_SN_EEES1V_EEEENS4_39AutoVectorizingCopyWithAssumedAlignmentILi128EEENS4_14SM90_TMA_STOREES2Z_S31_S31_EEEvvEEEEvNT_6ParamsE)
	.align		4
        /*000c*/ 	.word	index@(__assertfail)
	.align		4
        /*0010*/ 	.word	0x00000000
	.align		4
        /*0014*/ 	.word	0xfffffffe
	.align		4
        /*0018*/ 	.word	0x00000000
	.align		4
        /*001c*/ 	.word	0xfffffffd
	.align		4
        /*0020*/ 	.word	0x00000000
	.align		4
        /*0024*/ 	.word	0xfffffffc


//--------------------- .nv.constant4             --------------------------
	.section	.nv.constant4,"a",@progbits
	.align	8
	.align		8
.nv.constant4:
        /*0000*/ 	.dword	__assertfail
	.align		8
        /*0008*/ 	.dword	__unnamed_1
	.align		8
        /*0010*/ 	.dword	__unnamed_2
	.align		8
        /*0018*/ 	.dword	_ZN40_INTERNAL_f5317eed_4_k_cu_affba8ec_346814cuda3std3__45__cpo5beginE
	.align		8
        /*0020*/ 	.dword	_ZN40_INTERNAL_f5317eed_4_k_cu_affba8ec_346814cuda3std3__45__cpo3endE
	.align		8
        /*0028*/ 	.dword	_ZN40_INTERNAL_f5317eed_4_k_cu_affba8ec_346814cuda3std3__45__cpo6cbeginE
	.align		8
        /*0030*/ 	.dword	_ZN40_INTERNAL_f5317eed_4_k_cu_affba8ec_346814cuda3std3__45__cpo4cendE
	.align		8
        /*0038*/ 	.dword	_ZN40_INTERNAL_f5317eed_4_k_cu_affba8ec_346814cuda3std3__442_GLOBAL__N__f5317eed_4_k_cu_affba8ec_346816ignoreE
	.align		8
        /*0040*/ 	.dword	_ZN40_INTERNAL_f5317eed_4_k_cu_affba8ec_346814cuda3std3__419piecewise_constructE
	.align		8
        /*0048*/ 	.dword	_ZN40_INTERNAL_f5317eed_4_k_cu_affba8ec_346814cuda3std3__48in_placeE
	.align		8
        /*0050*/ 	.dword	_ZN40_INTERNAL_f5317eed_4_k_cu_affba8ec_346814cuda3std6ranges3__45__cpo4swapE
	.align		8
        /*0058*/ 	.dword	_ZN40_INTERNAL_f5317eed_4_k_cu_affba8ec_346814cuda3std6ranges3__45__cpo9iter_moveE
	.align		8
        /*0060*/ 	.dword	_ZN40_INTERNAL_f5317eed_4_k_cu_affba8ec_346814cute7productE
	.align		8
        /*0068*/ 	.dword	_ZN40_INTERNAL_f5317eed_4_k_cu_affba8ec_346814cute1_E
	.align		8
        /*0070*/ 	.dword	$str$25
	.align		8
        /*0078*/ 	.dword	$str$26
	.align		8
        /*0080*/ 	.dword	$str$27
	.align		8
        /*0088*/ 	.dword	$str$28


//--------------------- .text._ZN7cutlass13device_kernelINS_4gemm6kernel13GemmUniversalIN4cute5tupleIJiiiiEEENS1_10collective13CollectiveMmaINS1_46MainloopSm100TmaUmmaWarpSpecializedBlockScaledILi4ELi2ELi2ENS5_IJNS4_1CILi4EEENSA_ILi1EEESC_EEEEENS5_IJNSA_ILi256EEENSA_ILi64EEESF_EEENS5_IJNS_12float_e4m3_tENS_13float_ue8m0_tEEEENS5_IJNS5_IJlSC_lEEENS4_6LayoutINS5_IJNS5_IJNS5_IJNSA_ILi32EEESB_EEEiEEESP_NS5_IJSC_iEEEEEENS5_IJNS5_IJNS5_IJNSA_ILi16EEESB_EEEiEEENS5_IJNS5_IJNSA_ILi0EEESC_EEENSA_ILi512EEEEEENS5_IJSV_iEEEEEEEEEEESK_S12_NS4_8TiledMMAINS4_8MMA_AtomIJNS4_27SM100_MMA_MXF8F6F4_2x1SM_SSISI_SI_fSJ_Li256ELi64ELNS4_4UMMA5MajorE0ELS17_0ELNS16_7ScaleInE0ELS18_0EEEEEENSM_INS5_IJSC_SC_SC_EEENS5_IJSV_SV_SV_EEEEENS5_IJNS4_10UnderscoreES1E_S1E_EEEEENS5_IJNS4_18SM100_TMA_2SM_LOADES1H_EEENS5_IJNS4_14ComposedLayoutINS4_7SwizzleILi3ELi4ELi3EEENS4_18smem_ptr_flag_bitsILi8EEENSM_INS5_IJNSA_ILi8EEENSA_ILi128EEEEEENS5_IJS1P_SC_EEEEEEENSM_INS5_IJNS5_IJNS5_IJSO_SC_EEENS5_IJSN_SC_EEEEEESC_NS5_IJSB_NSA_ILi2EEEEEEEEENS5_IJNS5_IJNS5_IJST_SX_EEESW_EEESV_NS5_IJSC_SX_EEEEEEEEEEEvNS4_8identityENS5_IJNS4_28SM100_TMA_2SM_LOAD_MULTICASTES27_EEES25_vS26_EENS_8epilogue10collective18CollectiveEpilogueINS2A_23Sm100TmaWarpSpecializedILi3ELi2ELi32ELb1ELb0EEEJNS5_IJS1P_SG_SF_EEENS5_IJNSM_IS1P_SC_EENSM_ISN_SC_EEEEENS_10bfloat16_tESL_S2J_SL_NS2A_6fusion15FusionCallbacksIS2E_NS2K_17LinearCombinationIS2J_fS2J_fLNS_15FloatRoundStyleE2EEES2F_S2I_JEEENS4_5SM1004TMEM4LOAD26SM100_TMEM_LOAD_32dp32b32xENS4_13SM90_TMA_LOADENS1J_INS1K_ILi2ELi4ELi3EEENS1M_ILi16EEENSM_INS5_IJS1O_SN_EEES1V_EEEENS4_39AutoVectorizingCopyWithAssumedAlignmentILi128EEENS4_14SM90_TMA_STOREES2Z_S31_S31_EEEvvEEEEvNT_6ParamsE --------------------------
	.section	.text._ZN7cutlass13device_kernelINS_4gemm6kernel13GemmUniversalIN4cute5tupleIJiiiiEEENS1_10collective13CollectiveMmaINS1_46MainloopSm100TmaUmmaWarpSpecializedBlockScaledILi4ELi2ELi2ENS5_IJNS4_1CILi4EEENSA_ILi1EEESC_EEEEENS5_IJNSA_ILi256EEENSA_ILi64EEESF_EEENS5_IJNS_12float_e4m3_tENS_13float_ue8m0_tEEEENS5_IJNS5_IJlSC_lEEENS4_6LayoutINS5_IJNS5_IJNS5_IJNSA_ILi32EEESB_EEEiEEESP_NS5_IJSC_iEEEEEENS5_IJNS5_IJNS5_IJNSA_ILi16EEESB_EEEiEEENS5_IJNS5_IJNSA_ILi0EEESC_EEENSA_ILi512EEEEEENS5_IJSV_iEEEEEEEEEEESK_S12_NS4_8TiledMMAINS4_8MMA_AtomIJNS4_27SM100_MMA_MXF8F6F4_2x1SM_SSISI_SI_fSJ_Li256ELi64ELNS4_4UMMA5MajorE0ELS17_0ELNS16_7ScaleInE0ELS18_0EEEEEENSM_INS5_IJSC_SC_SC_EEENS5_IJSV_SV_SV_EEEEENS5_IJNS4_10UnderscoreES1E_S1E_EEEEENS5_IJNS4_18SM100_TMA_2SM_LOADES1H_EEENS5_IJNS4_14ComposedLayoutINS4_7SwizzleILi3ELi4ELi3EEENS4_18smem_ptr_flag_bitsILi8EEENSM_INS5_IJNSA_ILi8EEENSA_ILi128EEEEEENS5_IJS1P_SC_EEEEEEENSM_INS5_IJNS5_IJNS5_IJSO_SC_EEENS5_IJSN_SC_EEEEEESC_NS5_IJSB_NSA_ILi2EEEEEEEEENS5_IJNS5_IJNS5_IJST_SX_EEESW_EEESV_NS5_IJSC_SX_EEEEEEEEEEEvNS4_8identityENS5_IJNS4_28SM100_TMA_2SM_LOAD_MULTICASTES27_EEES25_vS26_EENS_8epilogue10collective18CollectiveEpilogueINS2A_23Sm100TmaWarpSpecializedILi3ELi2ELi32ELb1ELb0EEEJNS5_IJS1P_SG_SF_EEENS5_IJNSM_IS1P_SC_EENSM_ISN_SC_EEEEENS_10bfloat16_tESL_S2J_SL_NS2A_6fusion15FusionCallbacksIS2E_NS2K_17LinearCombinationIS2J_fS2J_fLNS_15FloatRoundStyleE2EEES2F_S2I_JEEENS4_5SM1004TMEM4LOAD26SM100_TMEM_LOAD_32dp32b32xENS4_13SM90_TMA_LOADENS1J_INS1K_ILi2ELi4ELi3EEENS1M_ILi16EEENSM_INS5_IJS1O_SN_EEES1V_EEEENS4_39AutoVectorizingCopyWithAssumedAlignmentILi128EEENS4_14SM90_TMA_STOREES2Z_S31_S31_EEEvvEEEEvNT_6ParamsE,"ax",@progbits
	.align	128
.text._ZN7cutlass13device_kernelINS_4gemm6kernel13GemmUniversalIN4cute5tupleIJiiiiEEENS1_10collective13CollectiveMmaINS1_46MainloopSm100TmaUmmaWarpSpecializedBlockScaledILi4ELi2ELi2ENS5_IJNS4_1CILi4EEENSA_ILi1EEESC_EEEEENS5_IJNSA_ILi256EEENSA_ILi64EEESF_EEENS5_IJNS_12float_e4m3_tENS_13float_ue8m0_tEEEENS5_IJNS5_IJlSC_lEEENS4_6LayoutINS5_IJNS5_IJNS5_IJNSA_ILi32EEESB_EEEiEEESP_NS5_IJSC_iEEEEEENS5_IJNS5_IJNS5_IJNSA_ILi16EEESB_EEEiEEENS5_IJNS5_IJNSA_ILi0EEESC_EEENSA_ILi512EEEEEENS5_IJSV_iEEEEEEEEEEESK_S12_NS4_8TiledMMAINS4_8MMA_AtomIJNS4_27SM100_MMA_MXF8F6F4_2x1SM_SSISI_SI_fSJ_Li256ELi64ELNS4_4UMMA5MajorE0ELS17_0ELNS16_7ScaleInE0ELS18_0EEEEEENSM_INS5_IJSC_SC_SC_EEENS5_IJSV_SV_SV_EEEEENS5_IJNS4_10UnderscoreES1E_S1E_EEEEENS5_IJNS4_18SM100_TMA_2SM_LOADES1H_EEENS5_IJNS4_14ComposedLayoutINS4_7SwizzleILi3ELi4ELi3EEENS4_18smem_ptr_flag_bitsILi8EEENSM_INS5_IJNSA_ILi8EEENSA_ILi128EEEEEENS5_IJS1P_SC_EEEEEEENSM_INS5_IJNS5_IJNS5_IJSO_SC_EEENS5_IJSN_SC_EEEEEESC_NS5_IJSB_NSA_ILi2EEEEEEEEENS5_IJNS5_IJNS5_IJST_SX_EEESW_EEESV_NS5_IJSC_SX_EEEEEEEEEEEvNS4_8identityENS5_IJNS4_28SM100_TMA_2SM_LOAD_MULTICASTES27_EEES25_vS26_EENS_8epilogue10collective18CollectiveEpilogueINS2A_23Sm100TmaWarpSpecializedILi3ELi2ELi32ELb1ELb0EEEJNS5_IJS1P_SG_SF_EEENS5_IJNSM_IS1P_SC_EENSM_ISN_SC_EEEEENS_10bfloat16_tESL_S2J_SL_NS2A_6fusion15FusionCallbacksIS2E_NS2K_17LinearCombinationIS2J_fS2J_fLNS_15FloatRoundStyleE2EEES2F_S2I_JEEENS4_5SM1004TMEM4LOAD26SM100_TMEM_LOAD_32dp32b32xENS4_13SM90_TMA_LOADENS1J_INS1K_ILi2ELi4ELi3EEENS1M_ILi16EEENSM_INS5_IJS1O_SN_EEES1V_EEEENS4_39AutoVectorizingCopyWithAssumedAlignmentILi128EEENS4_14SM90_TMA_STOREES2Z_S31_S31_EEEvvEEEEvNT_6ParamsE:
        .type           _ZN7cutlass13device_kernelINS_4gemm6kernel13GemmUniversalIN4cute5tupleIJiiiiEEENS1_10collective13CollectiveMmaINS1_46MainloopSm100TmaUmmaWarpSpecializedBlockScaledILi4ELi2ELi2ENS5_IJNS4_1CILi4EEENSA_ILi1EEESC_EEEEENS5_IJNSA_ILi256EEENSA_ILi64EEESF_EEENS5_IJNS_12float_e4m3_tENS_13float_ue8m0_tEEEENS5_IJNS5_IJlSC_lEEENS4_6LayoutINS5_IJNS5_IJNS5_IJNSA_ILi32EEESB_EEEiEEESP_NS5_IJSC_iEEEEEENS5_IJNS5_IJNS5_IJNSA_ILi16EEESB_EEEiEEENS5_IJNS5_IJNSA_ILi0EEESC_EEENSA_ILi512EEEEEENS5_IJSV_iEEEEEEEEEEESK_S12_NS4_8TiledMMAINS4_8MMA_AtomIJNS4_27SM100_MMA_MXF8F6F4_2x1SM_SSISI_SI_fSJ_Li256ELi64ELNS4_4UMMA5MajorE0ELS17_0ELNS16_7ScaleInE0ELS18_0EEEEEENSM_INS5_IJSC_SC_SC_EEENS5_IJSV_SV_SV_EEEEENS5_IJNS4_10UnderscoreES1E_S1E_EEEEENS5_IJNS4_18SM100_TMA_2SM_LOADES1H_EEENS5_IJNS4_14ComposedLayoutINS4_7SwizzleILi3ELi4ELi3EEENS4_18smem_ptr_flag_bitsILi8EEENSM_INS5_IJNSA_ILi8EEENSA_ILi128EEEEEENS5_IJS1P_SC_EEEEEEENSM_INS5_IJNS5_IJNS5_IJSO_SC_EEENS5_IJSN_SC_EEEEEESC_NS5_IJSB_NSA_ILi2EEEEEEEEENS5_IJNS5_IJNS5_IJST_SX_EEESW_EEESV_NS5_IJSC_SX_EEEEEEEEEEEvNS4_8identityENS5_IJNS4_28SM100_TMA_2SM_LOAD_MULTICASTES27_EEES25_vS26_EENS_8epilogue10collective18CollectiveEpilogueINS2A_23Sm100TmaWarpSpecializedILi3ELi2ELi32ELb1ELb0EEEJNS5_IJS1P_SG_SF_EEENS5_IJNSM_IS1P_SC_EENSM_ISN_SC_EEEEENS_10bfloat16_tESL_S2J_SL_NS2A_6fusion15FusionCallbacksIS2E_NS2K_17LinearCombinationIS2J_fS2J_fLNS_15FloatRoundStyleE2EEES2F_S2I_JEEENS4_5SM1004TMEM4LOAD26SM100_TMEM_LOAD_32dp32b32xENS4_13SM90_TMA_LOADENS1J_INS1K_ILi2ELi4ELi3EEENS1M_ILi16EEENSM_INS5_IJS1O_SN_EEES1V_EEEENS4_39AutoVectorizingCopyWithAssumedAlignmentILi128EEENS4_14SM90_TMA_STOREES2Z_S31_S31_EEEvvEEEEvNT_6ParamsE,@function
        .size           _ZN7cutlass13device_kernelINS_4gemm6kernel13GemmUniversalIN4cute5tupleIJiiiiEEENS1_10collective13CollectiveMmaINS1_46MainloopSm100TmaUmmaWarpSpecializedBlockScaledILi4ELi2ELi2ENS5_IJNS4_1CILi4EEENSA_ILi1EEESC_EEEEENS5_IJNSA_ILi256EEENSA_ILi64EEESF_EEENS5_IJNS_12float_e4m3_tENS_13float_ue8m0_tEEEENS5_IJNS5_IJlSC_lEEENS4_6LayoutINS5_IJNS5_IJNS5_IJNSA_ILi32EEESB_EEEiEEESP_NS5_IJSC_iEEEEEENS5_IJNS5_IJNS5_IJNSA_ILi16EEESB_EEEiEEENS5_IJNS5_IJNSA_ILi0EEESC_EEENSA_ILi512EEEEEENS5_IJSV_iEEEEEEEEEEESK_S12_NS4_8TiledMMAINS4_8MMA_AtomIJNS4_27SM100_MMA_MXF8F6F4_2x1SM_SSISI_SI_fSJ_Li256ELi64ELNS4_4UMMA5MajorE0ELS17_0ELNS16_7ScaleInE0ELS18_0EEEEEENSM_INS5_IJSC_SC_SC_EEENS5_IJSV_SV_SV_EEEEENS5_IJNS4_10UnderscoreES1E_S1E_EEEEENS5_IJNS4_18SM100_TMA_2SM_LOADES1H_EEENS5_IJNS4_14ComposedLayoutINS4_7SwizzleILi3ELi4ELi3EEENS4_18smem_ptr_flag_bitsILi8EEENSM_INS5_IJNSA_ILi8EEENSA_ILi128EEEEEENS5_IJS1P_SC_EEEEEEENSM_INS5_IJNS5_IJNS5_IJSO_SC_EEENS5_IJSN_SC_EEEEEESC_NS5_IJSB_NSA_ILi2EEEEEEEEENS5_IJNS5_IJNS5_IJST_SX_EEESW_EEESV_NS5_IJSC_SX_EEEEEEEEEEEvNS4_8identityENS5_IJNS4_28SM100_TMA_2SM_LOAD_MULTICASTES27_EEES25_vS26_EENS_8epilogue10collective18CollectiveEpilogueINS2A_23Sm100TmaWarpSpecializedILi3ELi2ELi32ELb1ELb0EEEJNS5_IJS1P_SG_SF_EEENS5_IJNSM_IS1P_SC_EENSM_ISN_SC_EEEEENS_10bfloat16_tESL_S2J_SL_NS2A_6fusion15FusionCallbacksIS2E_NS2K_17LinearCombinationIS2J_fS2J_fLNS_15FloatRoundStyleE2EEES2F_S2I_JEEENS4_5SM1004TMEM4LOAD26SM100_TMEM_LOAD_32dp32b32xENS4_13SM90_TMA_LOADENS1J_INS1K_ILi2ELi4ELi3EEENS1M_ILi16EEENSM_INS5_IJS1O_SN_EEES1V_EEEENS4_39AutoVectorizingCopyWithAssumedAlignmentILi128EEENS4_14SM90_TMA_STOREES2Z_S31_S31_EEEvvEEEEvNT_6ParamsE,(.L_x_175 - _ZN7cutlass13device_kernelINS_4gemm6kernel13GemmUniversalIN4cute5tupleIJiiiiEEENS1_10collective13CollectiveMmaINS1_46MainloopSm100TmaUmmaWarpSpecializedBlockScaledILi4ELi2ELi2ENS5_IJNS4_1CILi4EEENSA_ILi1EEESC_EEEEENS5_IJNSA_ILi256EEENSA_ILi64EEESF_EEENS5_IJNS_12float_e4m3_tENS_13float_ue8m0_tEEEENS5_IJNS5_IJlSC_lEEENS4_6LayoutINS5_IJNS5_IJNS5_IJNSA_ILi32EEESB_EEEiEEESP_NS5_IJSC_iEEEEEENS5_IJNS5_IJNS5_IJNSA_ILi16EEESB_EEEiEEENS5_IJNS5_IJNSA_ILi0EEESC_EEENSA_ILi512EEEEEENS5_IJSV_iEEEEEEEEEEESK_S12_NS4_8TiledMMAINS4_8MMA_AtomIJNS4_27SM100_MMA_MXF8F6F4_2x1SM_SSISI_SI_fSJ_Li256ELi64ELNS4_4UMMA5MajorE0ELS17_0ELNS16_7ScaleInE0ELS18_0EEEEEENSM_INS5_IJSC_SC_SC_EEENS5_IJSV_SV_SV_EEEEENS5_IJNS4_10UnderscoreES1E_S1E_EEEEENS5_IJNS4_18SM100_TMA_2SM_LOADES1H_EEENS5_IJNS4_14ComposedLayoutINS4_7SwizzleILi3ELi4ELi3EEENS4_18smem_ptr_flag_bitsILi8EEENSM_INS5_IJNSA_ILi8EEENSA_ILi128EEEEEENS5_IJS1P_SC_EEEEEEENSM_INS5_IJNS5_IJNS5_IJSO_SC_EEENS5_IJSN_SC_EEEEEESC_NS5_IJSB_NSA_ILi2EEEEEEEEENS5_IJNS5_IJNS5_IJST_SX_EEESW_EEESV_NS5_IJSC_SX_EEEEEEEEEEEvNS4_8identityENS5_IJNS4_28SM100_TMA_2SM_LOAD_MULTICASTES27_EEES25_vS26_EENS_8epilogue10collective18CollectiveEpilogueINS2A_23Sm100TmaWarpSpecializedILi3ELi2ELi32ELb1ELb0EEEJNS5_IJS1P_SG_SF_EEENS5_IJNSM_IS1P_SC_EENSM_ISN_SC_EEEEENS_10bfloat16_tESL_S2J_SL_NS2A_6fusion15FusionCallbacksIS2E_NS2K_17LinearCombinationIS2J_fS2J_fLNS_15FloatRoundStyleE2EEES2F_S2I_JEEENS4_5SM1004TMEM4LOAD26SM100_TMEM_LOAD_32dp32b32xENS4_13SM90_TMA_LOADENS1J_INS1K_ILi2ELi4ELi3EEENS1M_ILi16EEENSM_INS5_IJS1O_SN_EEES1V_EEEENS4_39AutoVectorizingCopyWithAssumedAlignmentILi128EEENS4_14SM90_TMA_STOREES2Z_S31_S31_EEEvvEEEEvNT_6ParamsE)
        .other          _ZN7cutlass13device_kernelINS_4gemm6kernel13GemmUniversalIN4cute5tupleIJiiiiEEENS1_10collective13CollectiveMmaINS1_46MainloopSm100TmaUmmaWarpSpecializedBlockScaledILi4ELi2ELi2ENS5_IJNS4_1CILi4EEENSA_ILi1EEESC_EEEEENS5_IJNSA_ILi256EEENSA_ILi64EEESF_EEENS5_IJNS_12float_e4m3_tENS_13float_ue8m0_tEEEENS5_IJNS5_IJlSC_lEEENS4_6LayoutINS5_IJNS5_IJNS5_IJNSA_ILi32EEESB_EEEiEEESP_NS5_IJSC_iEEEEEENS5_IJNS5_IJNS5_IJNSA_ILi16EEESB_EEEiEEENS5_IJNS5_IJNSA_ILi0EEESC_EEENSA_ILi512EEEEEENS5_IJSV_iEEEEEEEEEEESK_S12_NS4_8TiledMMAINS4_8MMA_AtomIJNS4_27SM100_MMA_MXF8F6F4_2x1SM_SSISI_SI_fSJ_Li256ELi64ELNS4_4UMMA5MajorE0ELS17_0ELNS16_7ScaleInE0ELS18_0EEEEEENSM_INS5_IJSC_SC_SC_EEENS5_IJSV_SV_SV_EEEEENS5_IJNS4_10UnderscoreES1E_S1E_EEEEENS5_IJNS4_18SM100_TMA_2SM_LOADES1H_EEENS5_IJNS4_14ComposedLayoutINS4_7SwizzleILi3ELi4ELi3EEENS4_18smem_ptr_flag_bitsILi8EEENSM_INS5_IJNSA_ILi8EEENSA_ILi128EEEEEENS5_IJS1P_SC_EEEEEEENSM_INS5_IJNS5_IJNS5_IJSO_SC_EEENS5_IJSN_SC_EEEEEESC_NS5_IJSB_NSA_ILi2EEEEEEEEENS5_IJNS5_IJNS5_IJST_SX_EEESW_EEESV_NS5_IJSC_SX_EEEEEEEEEEEvNS4_8identityENS5_IJNS4_28SM100_TMA_2SM_LOAD_MULTICASTES27_EEES25_vS26_EENS_8epilogue10collective18CollectiveEpilogueINS2A_23Sm100TmaWarpSpecializedILi3ELi2ELi32ELb1ELb0EEEJNS5_IJS1P_SG_SF_EEENS5_IJNSM_IS1P_SC_EENSM_ISN_SC_EEEEENS_10bfloat16_tESL_S2J_SL_NS2A_6fusion15FusionCallbacksIS2E_NS2K_17LinearCombinationIS2J_fS2J_fLNS_15FloatRoundStyleE2EEES2F_S2I_JEEENS4_5SM1004TMEM4LOAD26SM100_TMEM_LOAD_32dp32b32xENS4_13SM90_TMA_LOADENS1J_INS1K_ILi2ELi4ELi3EEENS1M_ILi16EEENSM_INS5_IJS1O_SN_EEES1V_EEEENS4_39AutoVectorizingCopyWithAssumedAlignmentILi128EEENS4_14SM90_TMA_STOREES2Z_S31_S31_EEEvvEEEEvNT_6ParamsE,@"STO_CUDA_ENTRY STV_DEFAULT"
_ZN7cutlass13device_kernelINS_4gemm6kernel13GemmUniversalIN4cute5tupleIJiiiiEEENS1_10collective13CollectiveMmaINS1_46MainloopSm100TmaUmmaWarpSpecializedBlockScaledILi4ELi2ELi2ENS5_IJNS4_1CILi4EEENSA_ILi1EEESC_EEEEENS5_IJNSA_ILi256EEENSA_ILi64EEESF_EEENS5_IJNS_12float_e4m3_tENS_13float_ue8m0_tEEEENS5_IJNS5_IJlSC_lEEENS4_6LayoutINS5_IJNS5_IJNS5_IJNSA_ILi32EEESB_EEEiEEESP_NS5_IJSC_iEEEEEENS5_IJNS5_IJNS5_IJNSA_ILi16EEESB_EEEiEEENS5_IJNS5_IJNSA_ILi0EEESC_EEENSA_ILi512EEEEEENS5_IJSV_iEEEEEEEEEEESK_S12_NS4_8TiledMMAINS4_8MMA_AtomIJNS4_27SM100_MMA_MXF8F6F4_2x1SM_SSISI_SI_fSJ_Li256ELi64ELNS4_4UMMA5MajorE0ELS17_0ELNS16_7ScaleInE0ELS18_0EEEEEENSM_INS5_IJSC_SC_SC_EEENS5_IJSV_SV_SV_EEEEENS5_IJNS4_10UnderscoreES1E_S1E_EEEEENS5_IJNS4_18SM100_TMA_2SM_LOADES1H_EEENS5_IJNS4_14ComposedLayoutINS4_7SwizzleILi3ELi4ELi3EEENS4_18smem_ptr_flag_bitsILi8EEENSM_INS5_IJNSA_ILi8EEENSA_ILi128EEEEEENS5_IJS1P_SC_EEEEEEENSM_INS5_IJNS5_IJNS5_IJSO_SC_EEENS5_IJSN_SC_EEEEEESC_NS5_IJSB_NSA_ILi2EEEEEEEEENS5_IJNS5_IJNS5_IJST_SX_EEESW_EEESV_NS5_IJSC_SX_EEEEEEEEEEEvNS4_8identityENS5_IJNS4_28SM100_TMA_2SM_LOAD_MULTICASTES27_EEES25_vS26_EENS_8epilogue10collective18CollectiveEpilogueINS2A_23Sm100TmaWarpSpecializedILi3ELi2ELi32ELb1ELb0EEEJNS5_IJS1P_SG_SF_EEENS5_IJNSM_IS1P_SC_EENSM_ISN_SC_EEEEENS_10bfloat16_tESL_S2J_SL_NS2A_6fusion15FusionCallbacksIS2E_NS2K_17LinearCombinationIS2J_fS2J_fLNS_15FloatRoundStyleE2EEES2F_S2I_JEEENS4_5SM1004TMEM4LOAD26SM100_TMEM_LOAD_32dp32b32xENS4_13SM90_TMA_LOADENS1J_INS1K_ILi2ELi4ELi3EEENS1M_ILi16EEENSM_INS5_IJS1O_SN_EEES1V_EEEENS4_39AutoVectorizingCopyWithAssumedAlignmentILi128EEENS4_14SM90_TMA_STOREES2Z_S31_S31_EEEvvEEEEvNT_6ParamsE:
[----:B------:R-:W1:Y:S01]  /*0000*/  LDC R1, c[0x0][0x37c] ;  /* 0x0000df00ff017b82 */ /* 0x000e620000000800 */
[----:B------:R-:W2:Y:S01]  /*0010*/  S2R R93, SR_TID.X ;  /* 0x00000000005d7919 */ /* 0x000ea20000002100 */
[----:B------:R-:W3:Y:S06]  /*0020*/  LDCU.64 UR12, c[0x0][0xc90] ;  /* 0x00019200ff0c77ac */ /* 0x000eec0008000a00 */
[----:B------:R-:W4:Y:S01]  /*0030*/  S2UR UR4, SR_CgaCtaId ;  /* 0x00000000000479c3 */ /* 0x000f220000008800 */
[----:B------:R-:W-:Y:S02]  /*0040*/  PRMT R84, RZ, 0x7610, R84 ;  /* 0x00007610ff547816 */ /* 0x000fe40000000054 */
[----:B------:R-:W-:Y:S01]  /*0050*/  ELECT P1, URZ, PT ;  /* 0x0000000000ff782f */ /* 0x000fe20003820000 */
[----:B---3--:R-:W-:-:S04]  /*0060*/  UISETP.NE.U32.AND UP0, UPT, UR12, URZ, UPT ;  /* 0x000000ff0c00728c */ /* 0x008fc8000bf05070 */
[----:B------:R-:W-:Y:S01]  /*0070*/  UISETP.NE.AND.EX UP0, UPT, UR13, URZ, UPT, UP0 ;  /* 0x000000ff0d00728c */ /* 0x000fe2000bf05300 */
[----:B----4-:R-:W-:Y:S01]  /*0080*/  IMAD.U32 R88, RZ, RZ, UR4 ;  /* 0x00000004ff587e24 */ /* 0x010fe2000f8e00ff */
[----:B------:R-:W-:Y:S02]  /*0090*/  ULOP3.LUT UR5, UR4, 0x1, URZ, 0xc0, !UPT ;  /* 0x0000000104057892 */ /* 0x000fe4000f8ec0ff */
[----:B------:R-:W-:Y:S01]  /*00a0*/  ULOP3.LUT UR4, UR4, 0x1, URZ, 0x3c, !UPT ;  /* 0x0000000104047892 */ /* 0x000fe2000f8e3cff */
[----:B--2---:R-:W-:-:S03]  /*00b0*/  SHF.R.U32.HI R85, RZ, 0x5, R93 ;  /* 0x00000005ff557819 */ /* 0x004fc6000001165d */
[----:B------:R-:W-:Y:S02]  /*00c0*/  IMAD.U32 R2, RZ, RZ, UR5 ;  /* 0x00000005ff027e24 */ /* 0x000fe4000f8e00ff */
[----:B------:R-:W2:Y:S02]  /*00d0*/  SHFL.IDX PT, R0, R85, RZ, 0x1f ;  /* 0x00001fff55007589 */ /* 0x000ea400000e0000 */
[----:B--2---:R-:W-:Y:S01]  /*00e0*/  R2UR UR18, R0 ;  /* 0x00000000001272ca */ /* 0x004fe200000e0000 */
[----:B------:R-:W-:Y:S01]  /*00f0*/  IMAD.U32 R0, RZ, RZ, UR4 ;  /* 0x00000004ff007e24 */ /* 0x000fe2000f8e00ff */
[----:B-1----:R-:W-:-:S13]  /*0100*/  BRA.U UP0, `(.L_x_0) ;  /* 0x0000000100307547 */ /* 0x002fda000b800000 */
[----:B------:R-:W1:Y:S02]  /*0110*/  LDCU.64 UR4, c[0x0][0xc88] ;  /* 0x00019100ff0477ac */ /* 0x000e640008000a00 */
[----:B-1----:R-:W-:-:S04]  /*0120*/  UISETP.NE.U32.AND UP0, UPT, UR4, URZ, UPT ;  /* 0x000000ff0400728c */ /* 0x002fc8000bf05070 */
[----:B------:R-:W-:-:S09]  /*0130*/  UISETP.NE.AND.EX UP0, UPT, UR5, URZ, UPT, UP0 ;  /* 0x000000ff0500728c */ /* 0x000fd2000bf05300 */
[----:B------:R-:W-:Y:S05]  /*0140*/  BRA.U !UP0, `(.L_x_1) ;  /* 0x0000000108147547 */ /* 0x000fea000b800000 */
[----:B------:R-:W1:Y:S01]  /*0150*/  LDC.64 R4, c[0x0][0xc88] ;  /* 0x00032200ff047b82 */ /* 0x000e620000000a00 */
[----:B------:R-:W1:Y:S02]  /*0160*/  LDCU.64 UR4, c[0x0][0x358] ;  /* 0x00006b00ff0477ac */ /* 0x000e640008000a00 */
[----:B-1----:R1:W5:Y:S01]  /*0170*/  LDG.E R41, desc[UR4][R4.64] ;  /* 0x0000000404297981 */ /* 0x002362000c1e1900 */
[----:B------:R-:W-:Y:S01]  /*0180*/  HFMA2 R84, -RZ, RZ, 0, 5.9604644775390625e-08 ;  /* 0x00000001ff547431 */ /* 0x000fe200000001ff */
[----:B------:R-:W-:Y:S05]  /*0190*/  BRA `(.L_x_0) ;  /* 0x00000000000c7947 */ /* 0x000fea0003800000 */
.L_x_1:
[----:B------:R-:W1:Y:S01]  /*01a0*/  LDCU UR4, c[0x0][0xc80] ;  /* 0x00019000ff0477ac */ /* 0x000e620008000800 */
[----:B------:R-:W-:Y:S01]  /*01b0*/  HFMA2 R84, -RZ, RZ, 0, 5.9604644775390625e-08 ;  /* 0x00000001ff547431 */ /* 0x000fe200000001ff */
[----:B-1----:R-:W-:-:S07]  /*01c0*/  MOV R41, UR4 ;  /* 0x0000000400297c02 */ /* 0x002fce0008000f00 */
.L_x_0:
[----:B------:R-:W2:Y:S02]  /*01d0*/  LDCU.64 UR4, c[0x0][0xcb0] ;  /* 0x00019600ff0477ac */ /* 0x000ea40008000a00 */
[----:B--2---:R-:W-:-:S04]  /*01e0*/  UISETP.NE.U32.AND UP0, UPT, UR4, URZ, UPT ;  /* 0x000000ff0400728c */ /* 0x004fc8000bf05070 */
[----:B------:R-:W-:-:S09]  /*01f0*/  UISETP.NE.AND.EX UP0, UPT, UR5, URZ, UPT, UP0 ;  /* 0x000000ff0500728c */ /* 0x000fd2000bf05300 */
[----:B------:R-:W-:Y:S05]  /*0200*/  BRA.U UP0, `(.L_x_2) ;  /* 0x0000000100287547 */ /* 0x000fea000b800000 */
[----:B------:R-:W2:Y:S02]  /*0210*/  LDCU.64 UR4, c[0x0][0xca8] ;  /* 0x00019500ff0477ac */ /* 0x000ea40008000a00 */
[----:B--2---:R-:W-:-:S04]  /*0220*/  UISETP.NE.U32.AND UP0, UPT, UR4, URZ, UPT ;  /* 0x000000ff0400728c */ /* 0x004fc8000bf05070 */
[----:B------:R-:W-:-:S09]  /*0230*/  UISETP.NE.AND.EX UP0, UPT, UR5, URZ, UPT, UP0 ;  /* 0x000000ff0500728c */ /* 0x000fd2000bf05300 */
[----:B------:R-:W-:Y:S05]  /*0240*/  BRA.U !UP0, `(.L_x_3) ;  /* 0x0000000108107547 */ /* 0x000fea000b800000 */
[----:B------:R-:W2:Y:S01]  /*0250*/  LDC.64 R38, c[0x0][0xca8] ;  /* 0x00032a00ff267b82 */ /* 0x000ea20000000a00 */
[----:B------:R-:W2:Y:S02]  /*0260*/  LDCU.64 UR4, c[0x0][0x358] ;  /* 0x00006b00ff0477ac */ /* 0x000ea40008000a00 */
[----:B--2---:R2:W5:Y:S01]  /*0270*/  LDG.E R38, desc[UR4][R38.64] ;  /* 0x0000000426267981 */ /* 0x004562000c1e1900 */
[----:B------:R-:W-:Y:S05]  /*0280*/  BRA `(.L_x_2) ;  /* 0x0000000000087947 */ /* 0x000fea0003800000 */
.L_x_3:
[----:B------:R-:W2:Y:S02]  /*0290*/  LDCU UR4, c[0x0][0xca0] ;  /* 0x00019400ff0477ac */ /* 0x000ea40008000800 */
[----:B--2---:R-:W-:Y:S02]  /*02a0*/  MOV R38, UR4 ;  /* 0x0000000400267c02 */ /* 0x004fe40008000f00 */
.L_x_2:
[----:B------:R-:W-:Y:S01]  /*02b0*/  IMAD.U32 R3, RZ, RZ, UR18 ;  /* 0x00000012ff037e24 */ /* 0x000fe2000f8e00ff */
[----:B------:R-:W-:Y:S04]  /*02c0*/  BSSY.RECONVERGENT B0, `(.L_x_4) ;  /* 0x0000012000007945 */ /* 0x000fe80003800200 */
[C---:B------:R-:W-:Y:S02]  /*02d0*/  ISETP.NE.OR P2, PT, R3.reuse, 0x1, !P1 ;  /* 0x000000010300780c */ /* 0x040fe40004f45670 */
[----:B------:R-:W-:-:S11]  /*02e0*/  ISETP.NE.OR P0, PT, R3, 0x3, !P1 ;  /* 0x000000030300780c */ /* 0x000fd60004f05670 */
[----:B------:R-:W-:Y:S05]  /*02f0*/  @P2 BRA `(.L_x_5) ;  /* 0x0000000000382947 */ /* 0x000fea0003800000 */
[----:B------:R-:W3:Y:S02]  /*0300*/  LDCU.64 UR4, c[0x0][0x348] ;  /* 0x00006900ff0477ac */ /* 0x000ee40008000a00 */
[----:B---3--:R-:W-:Y:S02]  /*0310*/  UIADD3 UR10, UP3, UPT, UR4, 0x80, URZ ;  /* 0x00000080040a7890 */ /* 0x008fe4000ff7e0ff */
[----:B------:R-:W-:Y:S02]  /*0320*/  UIADD3 UR8, UP2, UPT, UR4, 0x180, URZ ;  /* 0x0000018004087890 */ /* 0x000fe4000ff5e0ff */
[----:B------:R-:W-:Y:S02]  /*0330*/  UIADD3 UR6, UP1, UPT, UR4, 0x280, URZ ;  /* 0x0000028004067890 */ /* 0x000fe4000ff3e0ff */
[----:B------:R-:W-:Y:S02]  /*0340*/  UIADD3 UR4, UP0, UPT, UR4, 0x380, URZ ;  /* 0x0000038004047890 */ /* 0x000fe4000ff1e0ff */
[----:B------:R-:W-:-:S02]  /*0350*/  UIADD3.X UR11, UPT, UPT, URZ, UR5, URZ, UP3, !UPT ;  /* 0x00000005ff0b7290 */ /* 0x000fc40009ffe4ff */
[----:B------:R-:W-:Y:S02]  /*0360*/  UIADD3.X UR9, UPT, UPT, URZ, UR5, URZ, UP2, !UPT ;  /* 0x00000005ff097290 */ /* 0x000fe400097fe4ff */
[----:B------:R-:W-:Y:S02]  /*0370*/  UIADD3.X UR7, UPT, UPT, URZ, UR5, URZ, UP1, !UPT ;  /* 0x00000005ff077290 */ /* 0x000fe40008ffe4ff */
[----:B------:R-:W-:-:S03]  /*0380*/  UIADD3.X UR5, UPT, UPT, URZ, UR5, URZ, UP0, !UPT ;  /* 0x00000005ff057290 */ /* 0x000fc600087fe4ff */
[----:B------:R3:W-:Y:S02]  /*0390*/  UTMACCTL.PF [UR10] ;  /* 0x000000000a0079b9 */ /* 0x0007e40008040000 */
[----:B------:R3:W-:Y:S02]  /*03a0*/  UTMACCTL.PF [UR8] ;  /* 0x00000000080079b9 */ /* 0x0007e40008040000 */
[----:B------:R3:W-:Y:S02]  /*03b0*/  UTMACCTL.PF [UR6] ;  /* 0x00000000060079b9 */ /* 0x0007e40008040000 */
[----:B------:R3:W-:Y:S02]  /*03c0*/  UTMACCTL.PF [UR4] ;  /* 0x00000000040079b9 */ /* 0x0007e40008040000 */
[----:B---3--:R-:W-:Y:S01]  /*03d0*/  NOP ;  /* 0x0000000000007918 */ /* 0x008fe20000000000 */
.L_x_5:
[----:B------:R-:W-:Y:S05]  /*03e0*/  BSYNC.RECONVERGENT B0 ;  /* 0x0000000000007941 */ /* 0x000fea0003800200 */
.L_x_4:
[----:B------:R-:W-:Y:S04]  /*03f0*/  BSSY.RECONVERGENT B0, `(.L_x_6) ;  /* 0x000000a000007945 */ /* 0x000fe80003800200 */
[----:B------:R-:W-:Y:S05]  /*0400*/  @P0 BRA `(.L_x_7) ;  /* 0x0000000000200947 */ /* 0x000fea0003800000 */
[----:B------:R-:W3:Y:S02]  /*0410*/  LDCU.64 UR4, c[0x0][0x348] ;  /* 0x00006900ff0477ac */ /* 0x000ee40008000a00 */
[----:B---3--:R-:W-:Y:S02]  /*0420*/  UIADD3 UR6, UP1, UPT, UR4, 0x980, URZ ;  /* 0x0000098004067890 */ /* 0x008fe4000ff3e0ff */
[----:B------:R-:W-:Y:S02]  /*0430*/  UIADD3 UR4, UP0, UPT, UR4, 0xa80, URZ ;  /* 0x00000a8004047890 */ /* 0x000fe4000ff1e0ff */
[----:B------:R-:W-:Y:S02]  /*0440*/  UIADD3.X UR7, UPT, UPT, URZ, UR5, URZ, UP1, !UPT ;  /* 0x00000005ff077290 */ /* 0x000fe40008ffe4ff */
[----:B------:R-:W-:-:S07]  /*0450*/  UIADD3.X UR5, UPT, UPT, URZ, UR5, URZ, UP0, !UPT ;  /* 0x00000005ff057290 */ /* 0x000fce00087fe4ff */
[----:B------:R3:W-:Y:S02]  /*0460*/  UTMACCTL.PF [UR6] ;  /* 0x00000000060079b9 */ /* 0x0007e40008040000 */
[----:B------:R3:W-:Y:S02]  /*0470*/  UTMACCTL.PF [UR4] ;  /* 0x00000000040079b9 */ /* 0x0007e40008040000 */
[----:B---3--:R-:W-:Y:S01]  /*0480*/  NOP ;  /* 0x0000000000007918 */ /* 0x008fe20000000000 */
.L_x_7:
[----:B------:R-:W-:Y:S05]  /*0490*/  BSYNC.RECONVERGENT B0 ;  /* 0x0000000000007941 */ /* 0x000fea0003800200 */
.L_x_6:
[----:B------:R-:W3:Y:S01]  /*04a0*/  LDCU.64 UR4, c[0x0][0xc88] ;  /* 0x00019100ff0477ac */ /* 0x000ee20008000a00 */
[----:B------:R-:W-:Y:S02]  /*04b0*/  UISETP.EQ.U32.AND UP2, UPT, UR12, URZ, UPT ;  /* 0x000000ff0c00728c */ /* 0x000fe4000bf42070 */
[----:B------:R-:W-:Y:S02]  /*04c0*/  UPLOP3.LUT UP4, UPT, UPT, UPT, UPT, 0x80, 0x8 ;  /* 0x000000000008789c */ /* 0x000fe40003f8f070 */
[----:B---3--:R-:W-:-:S04]  /*04d0*/  UISETP.NE.U32.AND UP0, UPT, UR4, URZ, UPT ;  /* 0x000000ff0400728c */ /* 0x008fc8000bf05070 */
[----:B------:R-:W-:-:S04]  /*04e0*/  UISETP.NE.AND.EX UP1, UPT, UR5, URZ, UPT, UP0 ;  /* 0x000000ff0500728c */ /* 0x000fc8000bf25300 */
[----:B------:R-:W-:-:S04]  /*04f0*/  UISETP.EQ.OR.EX UP3, UPT, UR13, URZ, !UP1, UP2 ;  /* 0x000000ff0d00728c */ /* 0x000fc8000cf62720 */
[----:B------:R-:W-:-:S06]  /*0500*/  UP2UR UR4, UPR, URZ, 0x8 ;  /* 0x00000008ff047883 */ /* 0x000fcc0008000000 */
[----:B------:R-:W-:Y:S01]  /*0510*/  MOV R89, UR4 ;  /* 0x0000000400597c02 */ /* 0x000fe20008000f00 */
[----:B------:R-:W-:Y:S06]  /*0520*/  BRA.U !UP3, `(.L_x_8) ;  /* 0x000000010b207547 */ /* 0x000fec000b800000 */
[----:B------:R-:W-:Y:S01]  /*0530*/  UISETP.NE.U32.AND UP2, UPT, UR12, URZ, UPT ;  /* 0x000000ff0c00728c */ /* 0x000fe2000bf45070 */
[----:B-----5:R-:W-:Y:S01]  /*0540*/  FSETP.NEU.AND P0, PT, R41, RZ, PT ;  /* 0x000000ff2900720b */ /* 0x020fe20003f0d000 */
[----:B------:R-:W-:Y:S02]  /*0550*/  USEL UR4, URZ, 0xffffffff, UP1 ;  /* 0xffffffffff047887 */ /* 0x000fe40008800000 */
[----:B------:R-:W-:-:S10]  /*0560*/  UISETP.NE.AND.EX UP2, UPT, UR13, URZ, UPT, UP2 ;  /* 0x000000ff0d00728c */ /* 0x000fd4000bf45320 */
[----:B------:R-:W-:Y:S01]  /*0570*/  VOTEU.ANY UP0, P0 ;  /* 0x0000000000ff7886 */ /* 0x000fe20000000100 */
[----:B------:R-:W-:-:S04]  /*0580*/  @!UP2 USEL UR4, URZ, 0xffffffff, UP0 ;  /* 0xffffffffff04a887 */ /* 0x000fc80008000000 */
[----:B------:R-:W-:-:S04]  /*0590*/  ULOP3.LUT UR4, UR4, 0x1, URZ, 0xc0, !UPT ;  /* 0x0000000104047892 */ /* 0x000fc8000f8ec0ff */
[----:B------:R-:W-:-:S11]  /*05a0*/  UISETP.NE.U32.AND UP4, UPT, UR4, 0x1, UPT ;  /* 0x000000010400788c */ /* 0x000fd6000bf85070 */
.L_x_8:
[----:B------:R-:W3:Y:S01]  /*05b0*/  SHFL.IDX PT, R3, R85, RZ, 0x1f ;  /* 0x00001fff55037589 */ /* 0x000ee200000e0000 */
[----:B------:R-:W-:Y:S01]  /*05c0*/  R2UR UR4, R2 ;  /* 0x00000000020472ca */ /* 0x000fe200000e0000 */
[----:B------:R-:W-:-:S04]  /*05d0*/  UISETP.NE.AND UP0, UPT, UR18, 0x2, UPT ;  /* 0x000000021200788c */ /* 0x000fc8000bf05270 */
[----:B------:R-:W-:-:S08]  /*05e0*/  USEL UR58, URZ, 0x1, UP0 ;  /* 0x00000001ff3a7887 */ /* 0x000fd00008000000 */
[----:B------:R-:W-:-:S06]  /*05f0*/  UISETP.EQ.AND UP2, UPT, UR4, URZ, !UP0 ;  /* 0x000000ff0400728c */ /* 0x000fcc000c742270 */
[----:B------:R-:W-:Y:S02]  /*0600*/  PLOP3.LUT P4, PT, P1, PT, UP2, 0x80, 0x8 ;  /* 0x000000000008781c */ /* 0x000fe40000f8f028 */
[----:B---3--:R-:W-:-:S13]  /*0610*/  ISETP.NE.AND P0, PT, R3, RZ, PT ;  /* 0x000000ff0300720c */ /* 0x008fda0003f05270 */
[----:B------:R-:W-:Y:S05]  /*0620*/  @P0 BRA `(.L_x_9) ;  /* 0x0000000000580947 */ /* 0x000fea0003800000 */
[----:B------:R-:W-:Y:S01]  /*0630*/  R2UR UR5, R88 ;  /* 0x00000000580572ca */ /* 0x000fe200000e0000 */
[----:B------:R-:W-:Y:S01]  /*0640*/  UMOV UR4, 0x400 ;  /* 0x0000040000047882 */ /* 0x000fe20000000000 */
[----:B------:R-:W-:Y:S01]  /*0650*/  UMOV UR8, 0x1 ;  /* 0x0000000100087882 */ /* 0x000fe20000000000 */
[----:B------:R-:W-:Y:S01]  /*0660*/  UMOV UR6, 0x2 ;  /* 0x0000000200067882 */ /* 0x000fe20000000000 */
[----:B------:R-:W-:-:S04]  /*0670*/  UIADD3 UR8, UPT, UPT, -UR8, 0x100000, URZ ;  /* 0x0010000008087890 */ /* 0x000fc8000fffe1ff */
[----:B------:R-:W-:Y:S02]  /*0680*/  USHF.L.U32 UR9, UR8, 0xb, URZ ;  /* 0x0000000b08097899 */ /* 0x000fe400080006ff */
[----:B------:R-:W-:Y:S02]  /*0690*/  USHF.L.U32 UR8, UR8, 0x1, URZ ;  /* 0x0000000108087899 */ /* 0x000fe400080006ff */
[----:B------:R-:W-:-:S04]  /*06a0*/  UIADD3 UR6, UPT, UPT, -UR6, 0x100000, URZ ;  /* 0x0010000006067890 */ /* 0x000fc8000fffe1ff */
[----:B------:R-:W-:Y:S02]  /*06b0*/  USHF.L.U32 UR7, UR6, 0xb, URZ ;  /* 0x0000000b06077899 */ /* 0x000fe400080006ff */
[----:B------:R-:W-:Y:S01]  /*06c0*/  USHF.L.U32 UR6, UR6, 0x1, URZ ;  /* 0x0000000106067899 */ /* 0x000fe200080006ff */
[----:B------:R-:W-:Y:S01]  /*06d0*/  ELECT P0, URZ, PT ;  /* 0x0000000000ff782f */ /* 0x000fe20003800000 */
[----:B------:R-:W-:Y:S01]  /*06e0*/  ULEA UR4, UR5, UR4, 0x18 ;  /* 0x0000000405047291 */ /* 0x000fe2000f8ec0ff */
[----:B------:R-:W3:Y:S11]  /*06f0*/  FENCE.VIEW.ASYNC.S ;  /* 0x00000000000073c6 */ /* 0x000ef60000000000 */
[----:B---3--:R3:W4:Y:S01]  /*0700*/  SYNCS.EXCH.64 URZ, [UR4], UR8 ;  /* 0x0000000804ff75b2 */ /* 0x0087220008000100 */
[----:B------:R3:W1:Y:S01]  /*0710*/  SYNCS.EXCH.64 URZ, [UR4+0x20], UR6 ;  /* 0x0000200604ff75b2 */ /* 0x0006620008000100 */
[----:B------:R3:W1:Y:S01]  /*0720*/  SYNCS.EXCH.64 URZ, [UR4+0x8], UR8 ;  /* 0x0000080804ff75b2 */ /* 0x0006620008000100 */
[----:B------:R3:W1:Y:S01]  /*0730*/  SYNCS.EXCH.64 URZ, [UR4+0x28], UR6 ;  /* 0x0000280604ff75b2 */ /* 0x0006620008000100 */
[----:B------:R3:W1:Y:S01]  /*0740*/  SYNCS.EXCH.64 URZ, [UR4+0x10], UR8 ;  /* 0x0000100804ff75b2 */ /* 0x0006620008000100 */
[----:B------:R3:W1:Y:S01]  /*0750*/  SYNCS.EXCH.64 URZ, [UR4+0x30], UR6 ;  /* 0x0000300604ff75b2 */ /* 0x0006620008000100 */
[----:B------:R3:W1:Y:S01]  /*0760*/  SYNCS.EXCH.64 URZ, [UR4+0x18], UR8 ;  /* 0x0000180804ff75b2 */ /* 0x0006620008000100 */
[----:B------:R3:W1:Y:S01]  /*0770*/  SYNCS.EXCH.64 URZ, [UR4+0x38], UR6 ;  /* 0x0000380604ff75b2 */ /* 0x0006620008000100 */
[----:B------:R-:W-:Y:S01]  /*0780*/  NOP ;  /* 0x0000000000007918 */ /* 0x000fe20000000000 */
.L_x_9:
[----:B------:R-:W2:Y:S01]  /*0790*/  SHFL.IDX PT, R3, R85, RZ, 0x1f ;  /* 0x00001fff55037589 */ /* 0x000ea200000e0000 */
[----:B------:R-:W-:Y:S01]  /*07a0*/  NOP ;  /* 0x0000000000007918 */ /* 0x000fe20000000000 */
[----:B--2---:R-:W-:-:S13]  /*07b0*/  ISETP.NE.AND P0, PT, R3, 0x1, PT ;  /* 0x000000010300780c */ /* 0x004fda0003f05270 */
[----:B------:R-:W-:Y:S05]  /*07c0*/  @P0 BRA `(.L_x_10) ;  /* 0x0000000000500947 */ /* 0x000fea0003800000 */
[----:B------:R-:W-:Y:S01]  /*07d0*/  R2UR UR5, R88 ;  /* 0x00000000580572ca */ /* 0x000fe200000e0000 */
[----:B---3--:R-:W-:Y:S01]  /*07e0*/  UMOV UR4, 0x400 ;  /* 0x0000040000047882 */ /* 0x008fe20000000000 */
        /* <DEDUP_REMOVED lines=10> */
[----:B------:R-:W2:Y:S11]  /*0890*/  FENCE.VIEW.ASYNC.S ;  /* 0x00000000000073c6 */ /* 0x000eb60000000000 */
[----:B--2---:R2:W3:Y:S01]  /*08a0*/  SYNCS.EXCH.64 URZ, [UR4+0x40], UR8 ;  /* 0x0000400804ff75b2 */ /* 0x0044e20008000100 */
[----:B------:R2:W1:Y:S01]  /*08b0*/  SYNCS.EXCH.64 URZ, [UR4+0x58], UR6 ;  /* 0x0000580604ff75b2 */ /* 0x0004620008000100 */
[----:B------:R2:W1:Y:S01]  /*08c0*/  SYNCS.EXCH.64 URZ, [UR4+0x48], UR8 ;  /* 0x0000480804ff75b2 */ /* 0x0004620008000100 */
[----:B------:R2:W1:Y:S01]  /*08d0*/  SYNCS.EXCH.64 URZ, [UR4+0x60], UR6 ;  /* 0x0000600604ff75b2 */ /* 0x0004620008000100 */
[----:B------:R2:W1:Y:S01]  /*08e0*/  SYNCS.EXCH.64 URZ, [UR4+0x50], UR8 ;  /* 0x0000500804ff75b2 */ /* 0x0004620008000100 */
[----:B------:R2:W1:Y:S01]  /*08f0*/  SYNCS.EXCH.64 URZ, [UR4+0x68], UR6 ;  /* 0x0000680604ff75b2 */ /* 0x0004620008000100 */
[----:B------:R-:W-:Y:S01]  /*0900*/  NOP ;  /* 0x0000000000007918 */ /* 0x000fe20000000000 */
.L_x_10:
[----:B------:R-:W4:Y:S01]  /*0910*/  SHFL.IDX PT, R3, R85, RZ, 0x1f ;  /* 0x00001fff55037589 */ /* 0x000f2200000e0000 */
[----:B------:R-:W-:Y:S01]  /*0920*/  NOP ;  /* 0x0000000000007918 */ /* 0x000fe20000000000 */
[----:B----4-:R-:W-:-:S13]  /*0930*/  ISETP.NE.AND P0, PT, R3, 0x3, PT ;  /* 0x000000030300780c */ /* 0x010fda0003f05270 */
[----:B------:R-:W-:Y:S05]  /*0940*/  @P0 BRA `(.L_x_11) ;  /* 0x0000000000300947 */ /* 0x000fea0003800000 */
[----:B------:R-:W-:Y:S01]  /*0950*/  R2UR UR5, R88 ;  /* 0x00000000580572ca */ /* 0x000fe200000e0000 */
[----:B--23--:R-:W-:Y:S01]  /*0960*/  UMOV UR6, 0x400 ;  /* 0x0000040000067882 */ /* 0x00cfe20000000000 */
[----:B------:R-:W-:Y:S01]  /*0970*/  UMOV UR4, 0x20 ;  /* 0x0000002000047882 */ /* 0x000fe20000000000 */
[----:B------:R-:W-:-:S10]  /*0980*/  ELECT P0, URZ, PT ;  /* 0x0000000000ff782f */ /* 0x000fd40003800000 */
[----:B------:R-:W-:Y:S02]  /*0990*/  ULEA UR6, UR5, UR6, 0x18 ;  /* 0x0000000605067291 */ /* 0x000fe4000f8ec0ff */
[----:B------:R-:W-:-:S04]  /*09a0*/  UIADD3 UR4, UPT, UPT, -UR4, 0x100000, URZ ;  /* 0x0010000004047890 */ /* 0x000fc8000fffe1ff */
[----:B------:R-:W-:Y:S02]  /*09b0*/  USHF.L.U32 UR5, UR4, 0xb, URZ ;  /* 0x0000000b04057899 */ /* 0x000fe400080006ff */
[----:B------:R-:W-:Y:S01]  /*09c0*/  USHF.L.U32 UR4, UR4, 0x1, URZ ;  /* 0x0000000104047899 */ /* 0x000fe200080006ff */
[----:B------:R-:W2:Y:S11]  /*09d0*/  FENCE.VIEW.ASYNC.S ;  /* 0x00000000000073c6 */ /* 0x000eb60000000000 */
[----:B--2---:R4:W2:Y:S01]  /*09e0*/  SYNCS.EXCH.64 URZ, [UR6+0x70], UR4 ;  /* 0x0000700406ff75b2 */ /* 0x0048a20008000100 */
[----:B------:R4:W3:Y:S02]  /*09f0*/  SYNCS.EXCH.64 URZ, [UR6+0x78], UR4 ;  /* 0x0000780406ff75b2 */ /* 0x0008e40008000100 */
[----:B----4-:R-:W-:Y:S01]  /*0a00*/  NOP ;  /* 0x0000000000007918 */ /* 0x010fe20000000000 */
.L_x_11:
[----:B------:R-:W4:Y:S01]  /*0a10*/  SHFL.IDX PT, R3, R85, RZ, 0x1f ;  /* 0x00001fff55037589 */ /* 0x000f2200000e0000 */
[----:B------:R-:W-:Y:S01]  /*0a20*/  NOP ;  /* 0x0000000000007918 */ /* 0x000fe20000000000 */
[----:B----4-:R-:W-:-:S13]  /*0a30*/  ISETP.NE.AND P0, PT, R3, 0x4, PT ;  /* 0x000000040300780c */ /* 0x010fda0003f05270 */
[----:B------:R-:W-:Y:S05]  /*0a40*/  @P0 BRA `(.L_x_12) ;  /* 0x00000000004c0947 */ /* 0x000fea0003800000 */
[----:B------:R-:W-:Y:S01]  /*0a50*/  R2UR UR5, R88 ;  /* 0x00000000580572ca */ /* 0x000fe200000e0000 */
[----:B--23--:R-:W-:Y:S01]  /*0a60*/  UMOV UR4, 0x3a0 ;  /* 0x000003a000047882 */ /* 0x00cfe20000000000 */
[----:B------:R-:W-:Y:S01]  /*0a70*/  UMOV UR6, 0x400 ;  /* 0x0000040000067882 */ /* 0x000fe20000000000 */
[----:B------:R-:W-:Y:S01]  /*0a80*/  USEL UR4, UR4, 0x320, UP4 ;  /* 0x0000032004047887 */ /* 0x000fe2000a000000 */
[----:B------:R-:W-:Y:S01]  /*0a90*/  UMOV UR8, 0x1 ;  /* 0x0000000100087882 */ /* 0x000fe20000000000 */
[----:B------:R-:W-:Y:S01]  /*0aa0*/  ELECT P0, URZ, PT ;  /* 0x0000000000ff782f */ /* 0x000fe20003800000 */
[----:B------:R-:W-:-:S04]  /*0ab0*/  UIADD3 UR8, UPT, UPT, -UR8, 0x100000, URZ ;  /* 0x0010000008087890 */ /* 0x000fc8000fffe1ff */
[----:B------:R-:W-:Y:S02]  /*0ac0*/  USHF.L.U32 UR9, UR8, 0xb, URZ ;  /* 0x0000000b08097899 */ /* 0x000fe400080006ff */
[----:B------:R-:W-:Y:S02]  /*0ad0*/  USHF.L.U32 UR8, UR8, 0x1, URZ ;  /* 0x0000000108087899 */ /* 0x000fe400080006ff */
[----:B------:R-:W-:Y:S02]  /*0ae0*/  ULEA UR6, UR5, UR6, 0x18 ;  /* 0x0000000605067291 */ /* 0x000fe4000f8ec0ff */
[----:B------:R-:W-:-:S04]  /*0af0*/  UIADD3 UR4, UPT, UPT, -UR4, 0x100000, URZ ;  /* 0x0010000004047890 */ /* 0x000fc8000fffe1ff */
[----:B------:R-:W-:Y:S02]  /*0b00*/  USHF.L.U32 UR5, UR4, 0xb, URZ ;  /* 0x0000000b04057899 */ /* 0x000fe400080006ff */
[----:B------:R-:W-:Y:S01]  /*0b10*/  USHF.L.U32 UR4, UR4, 0x1, URZ ;  /* 0x0000000104047899 */ /* 0x000fe200080006ff */
[----:B------:R-:W2:Y:S03]  /*0b20*/  FENCE.VIEW.ASYNC.S ;  /* 0x00000000000073c6 */ /* 0x000ea60000000000 */
[----:B--2---:R4:W2:Y:S08]  /*0b30*/  SYNCS.EXCH.64 URZ, [UR6+0x80], UR8 ;  /* 0x0000800806ff75b2 */ /* 0x0048b00008000100 */
[----:B------:R4:W3:Y:S01]  /*0b40*/  SYNCS.EXCH.64 URZ, [UR6+0x90], UR4 ;  /* 0x0000900406ff75b2 */ /* 0x0008e20008000100 */
[----:B------:R4:W1:Y:S01]  /*0b50*/  SYNCS.EXCH.64 URZ, [UR6+0x88], UR8 ;  /* 0x0000880806ff75b2 */ /* 0x0008620008000100 */
[----:B------:R4:W1:Y:S02]  /*0b60*/  SYNCS.EXCH.64 URZ, [UR6+0x98], UR4 ;  /* 0x0000980406ff75b2 */ /* 0x0008640008000100 */
[----:B----4-:R-:W-:Y:S01]  /*0b70*/  NOP ;  /* 0x0000000000007918 */ /* 0x010fe20000000000 */
.L_x_12:
[----:B------:R-:W4:Y:S01]  /*0b80*/  SHFL.IDX PT, R3, R85, RZ, 0x1f ;  /* 0x00001fff55037589 */ /* 0x000f2200000e0000 */
[----:B------:R-:W-:Y:S01]  /*0b90*/  NOP ;  /* 0x0000000000007918 */ /* 0x000fe20000000000 */
[----:B----4-:R-:W-:-:S13]  /*0ba0*/  ISETP.NE.AND P0, PT, R3, 0x5, PT ;  /* 0x000000050300780c */ /* 0x010fda0003f05270 */
[----:B------:R-:W-:Y:S05]  /*0bb0*/  @P0 BRA `(.L_x_13) ;  /* 0x0000000000480947 */ /* 0x000fea0003800000 */
[----:B------:R-:W-:Y:S01]  /*0bc0*/  R2UR UR5, R88 ;  /* 0x00000000580572ca */ /* 0x000fe200000e0000 */
[----:B--23--:R-:W-:Y:S01]  /*0bd0*/  UMOV UR4, 0x400 ;  /* 0x0000040000047882 */ /* 0x00cfe20000000000 */
        /* <DEDUP_REMOVED lines=11> */
[----:B--2---:R4:W2:Y:S01]  /*0c90*/  SYNCS.EXCH.64 URZ, [UR4+0xa0], UR6 ;  /* 0x0000a00604ff75b2 */ /* 0x0048a20008000100 */
[----:B------:R4:W3:Y:S01]  /*0ca0*/  SYNCS.EXCH.64 URZ, [UR4+0xb0], UR8 ;  /* 0x0000b00804ff75b2 */ /* 0x0008e20008000100 */
[----:B------:R4:W1:Y:S01]  /*0cb0*/  SYNCS.EXCH.64 URZ, [UR4+0xa8], UR6 ;  /* 0x0000a80604ff75b2 */ /* 0x0008620008000100 */
[----:B------:R4:W1:Y:S02]  /*0cc0*/  SYNCS.EXCH.64 URZ, [UR4+0xb8], UR8 ;  /* 0x0000b80804ff75b2 */ /* 0x0008640008000100 */
[----:B----4-:R-:W-:Y:S01]  /*0cd0*/  NOP ;  /* 0x0000000000007918 */ /* 0x010fe20000000000 */
.L_x_13:
[----:B------:R-:W4:Y:S01]  /*0ce0*/  SHFL.IDX PT, R3, R85, RZ, 0x1f ;  /* 0x00001fff55037589 */ /* 0x000f2200000e0000 */
[----:B------:R-:W-:Y:S01]  /*0cf0*/  ISETP.NE.OR P1, PT, RZ, UR18, !P1 ;  /* 0x00000012ff007c0c */ /* 0x000fe2000cf25670 */
[----:B------:R-:W-:Y:S01]  /*0d00*/  NOP ;  /* 0x0000000000007918 */ /* 0x000fe20000000000 */
[----:B----4-:R-:W-:-:S13]  /*0d10*/  ISETP.NE.AND P0, PT, R3, 0x3, PT ;  /* 0x000000030300780c */ /* 0x010fda0003f05270 */
[----:B------:R-:W-:Y:S05]  /*0d20*/  @P0 BRA `(.L_x_14) ;  /* 0x0000000000380947 */ /* 0x000fea0003800000 */
[----:B------:R-:W-:Y:S01]  /*0d30*/  R2UR UR5, R88 ;  /* 0x00000000580572ca */ /* 0x000fe200000e0000 */
[----:B--23--:R-:W-:Y:S01]  /*0d40*/  UMOV UR4, 0x400 ;  /* 0x0000040000047882 */ /* 0x00cfe20000000000 */
[----:B------:R-:W-:Y:S01]  /*0d50*/  UMOV UR6, 0x20 ;  /* 0x0000002000067882 */ /* 0x000fe20000000000 */
[----:B------:R-:W-:Y:S01]  /*0d60*/  ELECT P0, URZ, PT ;  /* 0x0000000000ff782f */ /* 0x000fe20003800000 */
[----:B------:R-:W-:-:S04]  /*0d70*/  UIADD3 UR6, UPT, UPT, -UR6, 0x100000, URZ ;  /* 0x0010000006067890 */ /* 0x000fc8000fffe1ff */
[----:B------:R-:W-:Y:S02]  /*0d80*/  USHF.L.U32 UR7, UR6, 0xb, URZ ;  /* 0x0000000b06077899 */ /* 0x000fe400080006ff */
[----:B------:R-:W-:-:S03]  /*0d90*/  USHF.L.U32 UR6, UR6, 0x1, URZ ;  /* 0x0000000106067899 */ /* 0x000fc600080006ff */
[----:B------:R-:W-:Y:S01]  /*0da0*/  ULEA UR4, UR5, UR4, 0x18 ;  /* 0x0000000405047291 */ /* 0x000fe2000f8ec0ff */
[----:B------:R-:W2:Y:S11]  /*0db0*/  FENCE.VIEW.ASYNC.S ;  /* 0x00000000000073c6 */ /* 0x000eb60000000000 */
[----:B--2---:R4:W2:Y:S01]  /*0dc0*/  SYNCS.EXCH.64 URZ, [UR4+0xc0], UR6 ;  /* 0x0000c00604ff75b2 */ /* 0x0048a20008000100 */
[----:B------:R4:W3:Y:S01]  /*0dd0*/  SYNCS.EXCH.64 URZ, [UR4+0xd0], UR6 ;  /* 0x0000d00604ff75b2 */ /* 0x0008e20008000100 */
[----:B------:R4:W1:Y:S01]  /*0de0*/  SYNCS.EXCH.64 URZ, [UR4+0xc8], UR6 ;  /* 0x0000c80604ff75b2 */ /* 0x0008620008000100 */
[----:B------:R4:W1:Y:S02]  /*0df0*/  SYNCS.EXCH.64 URZ, [UR4+0xd8], UR6 ;  /* 0x0000d80604ff75b2 */ /* 0x0008640008000100 */
[----:B----4-:R-:W-:Y:S01]  /*0e00*/  NOP ;  /* 0x0000000000007918 */ /* 0x010fe20000000000 */
.L_x_14:
[----:B--23--:R-:W-:Y:S01]  /*0e10*/  R2UR UR7, R88 ;  /* 0x00000000580772ca */ /* 0x00cfe200000e0000 */
[----:B------:R-:W-:Y:S01]  /*0e20*/  VOTEU.ALL UP0, P1 ;  /* 0x0000000000ff7886 */ /* 0x000fe20000800000 */
[----:B------:R-:W-:Y:S01]  /*0e30*/  UMOV UR4, 0x20 ;  /* 0x0000002000047882 */ /* 0x000fe20000000000 */
[----:B------:R-:W-:Y:S01]  /*0e40*/  NOP ;  /* 0x0000000000007918 */ /* 0x000fe20000000000 */
[----:B-1----:R-:W-:Y:S01]  /*0e50*/  LOP3.LUT R5, R93, 0x1f, RZ, 0xc0, !PT ;  /* 0x0000001f5d057812 */ /* 0x002fe200078ec0ff */
[----:B------:R-:W-:Y:S01]  /*0e60*/  UISETP.NE.AND UP5, UPT, UR18, URZ, UPT ;  /* 0x000000ff1200728c */ /* 0x000fe2000bfa5270 */
[----:B------:R-:W-:Y:S01]  /*0e70*/  @!UP0 UMOV UR6, 0x400 ;  /* 0x0000040000068882 */ /* 0x000fe20000000000 */
[----:B------:R-:W-:-:S04]  /*0e80*/  @!UP0 UIADD3 UR4, UPT, UPT, -UR4, 0x100000, URZ ;  /* 0x0010000004048890 */ /* 0x000fc8000fffe1ff */
[----:B------:R-:W-:Y:S02]  /*0e90*/  @!UP0 USHF.L.U32 UR5, UR4, 0xb, URZ ;  /* 0x0000000b04058899 */ /* 0x000fe400080006ff */
[----:B------:R-:W-:Y:S02]  /*0ea0*/  @!UP0 USHF.L.U32 UR4, UR4, 0x1, URZ ;  /* 0x0000000104048899 */ /* 0x000fe400080006ff */
[----:B------:R-:W-:Y:S01]  /*0eb0*/  @!UP0 ULEA UR6, UR7, UR6, 0x18 ;  /* 0x0000000607068291 */ /* 0x000fe2000f8ec0ff */
[----:B------:R-:W1:Y:S01]  /*0ec0*/  LDCU UR7, c[0x0][0x36c] ;  /* 0x00006d80ff0777ac */ /* 0x000e620008000800 */
[----:B------:R-:W-:Y:S01]  /*0ed0*/  VOTEU.ALL UP0, P1 ;  /* 0x0000000000ff7886 */ /* 0x000fe20000800000 */
[----:B------:R-:W2:Y:S09]  /*0ee0*/  FENCE.VIEW.ASYNC.S ;  /* 0x00000000000073c6 */ /* 0x000eb20000000000 */
[----:B--2---:R2:W3:Y:S01]  /*0ef0*/  @!UP0 SYNCS.EXCH.64 URZ, [UR6+0xe0], UR4 ;  /* 0x0000e00406ff85b2 */ /* 0x0044e20008000100 */
[----:B-1----:R-:W-:-:S09]  /*0f00*/  UISETP.EQ.U32.AND UP6, UPT, UR7, 0x1, UPT ;  /* 0x000000010700788c */ /* 0x002fd2000bfc2070 */
[----:B--2---:R-:W-:Y:S05]  /*0f10*/  BRA.U !UP6, `(.L_x_15) ;  /* 0x000000010e087547 */ /* 0x004fea000b800000 */
[----:B---3--:R-:W-:Y:S01]  /*0f20*/  UCGABAR_ARV ;  /* 0x00000000000079c7 */ /* 0x008fe20008000000 */
[----:B------:R-:W-:Y:S05]  /*0f30*/  BRA `(.L_x_16) ;  /* 0x0000000000047947 */ /* 0x000fea0003800000 */
.L_x_15:
[----:B---3--:R-:W-:Y:S01]  /*0f40*/  NOP ;  /* 0x0000000000007918 */ /* 0x008fe20000000000 */
.L_x_16:
[----:B------:R-:W1:Y:S01]  /*0f50*/  S2UR UR71, SR_CTAID.X ;  /* 0x00000000004779c3 */ /* 0x000e620000002500 */
[----:B------:R-:W-:-:S05]  /*0f60*/  CS2R.32 R87, SR_CgaSize ;  /* 0x0000000000577805 */ /* 0x000fca0000008a00 */
[----:B------:R-:W-:-:S05]  /*0f70*/  IMAD R87, R87, -0xa0, RZ ;  /* 0xffffff6057577824 */ /* 0x000fca00078e02ff */
[----:B------:R-:W-:-:S14]  /*0f80*/  R2UR UR5, R87 ;  /* 0x00000000570572ca */ /* 0x000fdc00000e0000 */
[----:B------:R-:W2:Y:S01]  /*0f90*/  LDCU UR5, c[0x0][UR5+0x2b0] ;  /* 0x00005600050577ac */ /* 0x000ea20008000800 */
[----:B------:R-:W-:Y:S02]  /*0fa0*/  R2UR UR9, R2 ;  /* 0x00000000020972ca */ /* 0x000fe400000e0000 */
[----:B------:R-:W-:Y:S02]  /*0fb0*/  R2UR UR10, R88 ;  /* 0x00000000580a72ca */ /* 0x000fe400000e0000 */
[----:B------:R-:W-:-:S05]  /*0fc0*/  CS2R.32 R87, SR_CgaSize ;  /* 0x0000000000577805 */ /* 0x000fca0000008a00 */
[----:B------:R-:W-:-:S05]  /*0fd0*/  IMAD R87, R87, -0xa0, RZ ;  /* 0xffffff6057577824 */ /* 0x000fca00078e02ff */
[----:B------:R-:W-:-:S14]  /*0fe0*/  R2UR UR4, R87 ;  /* 0x00000000570472ca */ /* 0x000fdc00000e0000 */
[----:B------:R-:W3:Y:S01]  /*0ff0*/  LDCU UR4, c[0x0][UR4+0x2b4] ;  /* 0x00005680040477ac */ /* 0x000ee20008000800 */
[----:B------:R-:W4:Y:S01]  /*1000*/  S2UR UR28, SR_CTAID.Y ;  /* 0x00000000001c79c3 */ /* 0x000f220000002600 */
[----:B------:R-:W-:-:S05]  /*1010*/  CS2R.32 R87, SR_CgaSize ;  /* 0x0000000000577805 */ /* 0x000fca0000008a00 */
[----:B------:R-:W-:-:S05]  /*1020*/  IMAD R87, R87, -0xa0, RZ ;  /* 0xffffff6057577824 */ /* 0x000fca00078e02ff */
[----:B------:R-:W-:-:S14]  /*1030*/  R2UR UR7, R87 ;  /* 0x00000000570772ca */ /* 0x000fdc00000e0000 */
[----:B------:R-:W3:Y:S01]  /*1040*/  LDCU UR7, c[0x0][UR7+0x2a0] ;  /* 0x00005400070777ac */ /* 0x000ee20008000800 */
[----:B------:R-:W-:-:S05]  /*1050*/  CS2R.32 R87, SR_CgaSize ;  /* 0x0000000000577805 */ /* 0x000fca0000008a00 */
[----:B------:R-:W-:-:S05]  /*1060*/  IMAD R87, R87, -0xa0, RZ ;  /* 0xffffff6057577824 */ /* 0x000fca00078e02ff */
[----:B------:R-:W-:-:S14]  /*1070*/  R2UR UR8, R87 ;  /* 0x00000000570872ca */ /* 0x000fdc00000e0000 */
[----:B------:R-:W3:Y:S01]  /*1080*/  LDCU UR8, c[0x0][UR8+0x2a4] ;  /* 0x00005480080877ac */ /* 0x000ee20008000800 */
[----:B------:R-:W-:Y:S02]  /*1090*/  UISETP.GT.U32.AND UP0, UPT, UR9, 0xffff, UPT ;  /* 0x0000ffff0900788c */ /* 0x000fe4000bf04070 */
[----:B------:R-:W-:Y:S02]  /*10a0*/  USHF.R.U32.HI UR69, URZ, 0x1, UR10 ;  /* 0x00000001ff457899 */ /* 0x000fe4000801160a */
[----:B------:R-:W-:Y:S01]  /*10b0*/  USHF.L.U32 UR45, UR10, 0xa, URZ ;  /* 0x0000000a0a2d7899 */ /* 0x000fe200080006ff */
[----:B------:R-:W3:Y:S01]  /*10c0*/  LDCU UR19, c[0x0][0xf24] ;  /* 0x0001e480ff1377ac */ /* 0x000ee20008000800 */
[----:B-1----:R-:W-:Y:S01]  /*10d0*/  I2FP.F32.U32 R4, UR71 ;  /* 0x0000004700047c45 */ /* 0x002fe20008201000 */
[----:B------:R-:W1:Y:S04]  /*10e0*/  LDCU UR39, c[0x0][0xf24] ;  /* 0x0001e480ff2777ac */ /* 0x000e680008000800 */
[----:B--2---:R-:W-:Y:S01]  /*10f0*/  FMUL R4, R4, UR5 ;  /* 0x0000000504047c20 */ /* 0x004fe20008400000 */
[----:B------:R-:W2:Y:S01]  /*1100*/  LDCU UR23, c[0x0][0xf30] ;  /* 0x0001e600ff1777ac */ /* 0x000ea20008000800 */
[----:B----4-:R-:W-:-:S04]  /*1110*/  I2FP.F32.U32 R3, UR28 ;  /* 0x0000001c00037c45 */ /* 0x010fc80008201000 */
[----:B------:R-:W4:Y:S01]  /*1120*/  F2I.U32.TRUNC.NTZ R4, R4 ;  /* 0x0000000400047305 */ /* 0x000f22000020f000 */
[----:B------:R-:W-:Y:S01]  /*1130*/  USHF.L.U32 UR53, UR10, 0x8, URZ ;  /* 0x000000080a357899 */ /* 0x000fe200080006ff */
[----:B---3--:R-:W-:Y:S01]  /*1140*/  FMUL R3, R3, UR4 ;  /* 0x0000000403037c20 */ /* 0x008fe20008400000 */
[----:B------:R-:W-:Y:S02]  /*1150*/  USHF.L.U32 UR20, UR10, 0x7, URZ ;  /* 0x000000070a147899 */ /* 0x000fe400080006ff */
[----:B------:R-:W-:Y:S01]  /*1160*/  USEL UR38, UR9, 0xffff, !UP0 ;  /* 0x0000ffff09267887 */ /* 0x000fe2000c000000 */
[----:B------:R-:W-:Y:S02]  /*1170*/  UMOV UR26, UR71 ;  /* 0x00000047001a7c82 */ /* 0x000fe40008000000 */
[----:B------:R-:W3:Y:S01]  /*1180*/  F2I.U32.TRUNC.NTZ R3, R3 ;  /* 0x0000000300037305 */ /* 0x000ee2000020f000 */
[----:B----4-:R-:W-:Y:S02]  /*1190*/  R2UR UR4, R4 ;  /* 0x00000000040472ca */ /* 0x010fe400000e0000 */
[----:B------:R-:W-:-:S02]  /*11a0*/  PRMT R4, RZ, 0x7610, R4 ;  /* 0x00007610ff047816 */ /* 0x000fc40000000004 */
[----:B---3--:R-:W-:Y:S02]  /*11b0*/  R2UR UR6, R3 ;  /* 0x00000000030672ca */ /* 0x008fe400000e0000 */
[----:B------:R-:W-:-:S07]  /*11c0*/  PRMT R3, RZ, 0x7610, R3 ;  /* 0x00007610ff037816 */ /* 0x000fce0000000003 */
[----:B------:R-:W-:-:S04]  /*11d0*/  UIADD3 UR5, UPT, UPT, -UR4, URZ, URZ ;  /* 0x000000ff04057290 */ /* 0x000fc8000fffe1ff */
[----:B------:R-:W-:Y:S02]  /*11e0*/  UIMAD UR5, UR7, UR5, UR71 ;  /* 0x00000005070572a4 */ /* 0x000fe4000f8e0247 */
[----:B------:R-:W-:-:S04]  /*11f0*/  UIADD3 UR4, UPT, UPT, -UR6, URZ, URZ ;  /* 0x000000ff06047290 */ /* 0x000fc8000fffe1ff */
[----:B------:R-:W-:Y:S01]  /*1200*/  IMAD.U32 R87, RZ, RZ, UR5 ;  /* 0x00000005ff577e24 */ /* 0x000fe2000f8e00ff */
[----:B------:R-:W-:-:S06]  /*1210*/  UIMAD UR4, UR8, UR4, UR28 ;  /* 0x00000004080472a4 */ /* 0x000fcc000f8e021c */
[----:B------:R-:W-:Y:S01]  /*1220*/  IMAD.U32 R86, RZ, RZ, UR4 ;  /* 0x00000004ff567e24 */ /* 0x000fe2000f8e00ff */
[----:B-12---:R-:W-:Y:S06]  /*1230*/  BRA.U UP5, `(.L_x_17) ;  /* 0x0000000105447547 */ /* 0x006fec000b800000 */
[----:B------:R-:W-:Y:S02]  /*1240*/  R2UR UR4, R86 ;  /* 0x00000000560472ca */ /* 0x000fe400000e0000 */
[----:B------:R-:W-:-:S11]  /*1250*/  R2UR UR7, R87 ;  /* 0x00000000570772ca */ /* 0x000fd600000e0000 */
[----:B------:R-:W-:Y:S02]  /*1260*/  UISETP.NE.AND UP0, UPT, UR4, URZ, UPT ;  /* 0x000000ff0400728c */ /* 0x000fe4000bf05270 */
[----:B------:R-:W-:Y:S02]  /*1270*/  ULOP3.LUT UR4, UR7, 0x2, URZ, 0x3c, !UPT ;  /* 0x0000000207047892 */ /* 0x000fe4000f8e3cff */
[----:B------:R-:W-:Y:S02]  /*1280*/  UISETP.GT.U32.AND UP2, UPT, UR7, 0x1, UP0 ;  /* 0x000000010700788c */ /* 0x000fe40008744070 */
[----:B------:R-:W-:Y:S02]  /*1290*/  UISETP.GT.U32.AND UP0, UPT, UR4, 0x1, UP0 ;  /* 0x000000010400788c */ /* 0x000fe40008704070 */
[----:B------:R-:W-:Y:S02]  /*12a0*/  USEL UR5, URZ, 0x2, UP2 ;  /* 0x00000002ff057887 */ /* 0x000fe40009000000 */
[----:B------:R-:W-:-:S02]  /*12b0*/  USEL UR6, URZ, 0x1, UP2 ;  /* 0x00000001ff067887 */ /* 0x000fc40009000000 */
[----:B------:R-:W-:Y:S02]  /*12c0*/  USEL UR4, URZ, 0x4, UP0 ;  /* 0x00000004ff047887 */ /* 0x000fe40008000000 */
[----:B------:R-:W-:Y:S02]  /*12d0*/  ULOP3.LUT UR7, UR7, 0xfffffffe, URZ, 0xc0, !UPT ;  /* 0xfffffffe07077892 */ /* 0x000fe4000f8ec0ff */
[----:B------:R-:W-:Y:S02]  /*12e0*/  USEL UR8, URZ, 0x8, UP0 ;  /* 0x00000008ff087887 */ /* 0x000fe40008000000 */
[----:B------:R-:W-:-:S03]  /*12f0*/  UIADD3 UR4, UPT, UPT, UR4, UR5, UR6 ;  /* 0x0000000504047290 */ /* 0x000fc6000fffe006 */
[----:B------:R-:W-:Y:S01]  /*1300*/  UMOV UR5, 0x3 ;  /* 0x0000000300057882 */ /* 0x000fe20000000000 */
[----:B------:R-:W-:Y:S02]  /*1310*/  UIADD3 UR4, UPT, UPT, UR4, UR8, URZ ;  /* 0x0000000804047290 */ /* 0x000fe4000fffe0ff */
[----:B------:R-:W-:-:S04]  /*1320*/  USHF.L.U32 UR5, UR5, UR7, URZ ;  /* 0x0000000705057299 */ /* 0x000fc800080006ff */
[----:B------:R-:W-:Y:S02]  /*1330*/  IMAD.U32 R4, RZ, RZ, UR4 ;  /* 0x00000004ff047e24 */ /* 0x000fe4000f8e00ff */
[----:B------:R-:W-:-:S07]  /*1340*/  IMAD.U32 R3, RZ, RZ, UR5 ;  /* 0x00000005ff037e24 */ /* 0x000fce000f8e00ff */
.L_x_17:
[----:B------:R-:W1:Y:S01]  /*1350*/  S2UR UR52, SR_CTAID.Z ;  /* 0x00000000003479c3 */ /* 0x000e620000002700 */
[----:B------:R-:W-:Y:S01]  /*1360*/  UISETP.GE.AND UP0, UPT, UR19, 0x1, UPT ;  /* 0x000000011300788c */ /* 0x000fe2000bf06270 */
[----:B------:R-:W-:-:S08]  /*1370*/  UMOV UR24, 0x5 ;  /* 0x0000000500187882 */ /* 0x000fd00000000000 */
[----:B------:R-:W-:Y:S05]  /*1380*/  BRA.U !UP0, `(.L_x_18) ;  /* 0x0000000108d07547 */ /* 0x000fea000b800000 */
[----:B------:R-:W2:Y:S01]  /*1390*/  LDCU.128 UR12, c[0x0][0xf10] ;  /* 0x0001e200ff0c77ac */ /* 0x000ea20008000c00 */
[----:B------:R-:W3:Y:S01]  /*13a0*/  LDCU UR6, c[0x0][0x370] ;  /* 0x00006e00ff0677ac */ /* 0x000ee20008000800 */
[----:B------:R-:W4:Y:S01]  /*13b0*/  LDCU UR7, c[0x0][0x374] ;  /* 0x00006e80ff0777ac */ /* 0x000f220008000800 */
[----:B------:R-:W1:Y:S01]  /*13c0*/  LDCU UR21, c[0x0][0xf0c] ;  /* 0x0001e180ff1577ac */ /* 0x000e620008000800 */
[----:B------:R-:W1:Y:S01]  /*13d0*/  LDCU UR22, c[0x0][0xf20] ;  /* 0x0001e400ff1677ac */ /* 0x000e620008000800 */
[----:B------:R-:W1:Y:S01]  /*13e0*/  LDCU.64 UR8, c[0x0][0xf28] ;  /* 0x0001e500ff0877ac */ /* 0x000e620008000a00 */
[----:B--2---:R-:W-:Y:S02]  /*13f0*/  UISETP.NE.AND UP3, UPT, UR14, 0x1, UPT ;  /* 0x000000010e00788c */ /* 0x004fe4000bf65270 */
[----:B----4-:R-:W-:Y:S02]  /*1400*/  UIMAD.WIDE.U32 UR10, UR7, UR15, URZ ;  /* 0x0000000f070a72a5 */ /* 0x010fe4000f8e00ff */
[----:B---3--:R-:W-:-:S02]  /*1410*/  UIMAD.WIDE.U32 UR16, UR6, UR12, URZ ;  /* 0x0000000c061072a5 */ /* 0x008fc4000f8e00ff */
[----:B-1----:R-:W-:Y:S02]  /*1420*/  UISETP.NE.AND UP0, UPT, UR21, 0x1, UPT ;  /* 0x000000011500788c */ /* 0x002fe4000bf05270 */
[----:B------:R-:W-:Y:S01]  /*1430*/  UIMAD.WIDE.U32 UR4, UR26, UR12, URZ ;  /* 0x0000000c1a0472a5 */ /* 0x000fe2000f8e00ff */
[----:B------:R-:W-:Y:S02]  /*1440*/  UMOV UR10, UR11 ;  /* 0x0000000b000a7c82 */ /* 0x000fe40008000000 */
[----:B------:R-:W-:Y:S01]  /*1450*/  UMOV UR16, UR17 ;  /* 0x0000001100107c82 */ /* 0x000fe20008000000 */
[----:B------:R-:W-:Y:S02]  /*1460*/  @UP3 USHF.R.U32.HI UR7, URZ, UR22, UR10 ;  /* 0x00000016ff073299 */ /* 0x000fe4000801160a */
[----:B------:R-:W-:Y:S02]  /*1470*/  UISETP.NE.AND UP2, UPT, UR19, 0x1, UPT ;  /* 0x000000011300788c */ /* 0x000fe4000bf45270 */
[----:B------:R-:W-:-:S02]  /*1480*/  USHF.R.U32.HI UR5, URZ, UR13, UR5 ;  /* 0x0000000dff057299 */ /* 0x000fc40008011605 */
[----:B------:R-:W-:Y:S02]  /*1490*/  @UP0 USHF.R.U32.HI UR6, URZ, UR13, UR16 ;  /* 0x0000000dff060299 */ /* 0x000fe40008011610 */
[----:B------:R-:W-:Y:S02]  /*14a0*/  UIMAD.WIDE.U32 UR12, UR28, UR15, URZ ;  /* 0x0000000f1c0c72a5 */ /* 0x000fe4000f8e00ff */
[----:B------:R-:W-:Y:S02]  /*14b0*/  UIMAD.WIDE.U32 UR10, UR7, UR8, URZ ;  /* 0x00000008070a72a5 */ /* 0x000fe4000f8e00ff */
[----:B------:R-:W-:Y:S02]  /*14c0*/  UIMAD.WIDE.U32 UR16, UR6, UR8, URZ ;  /* 0x00000008061072a5 */ /* 0x000fe4000f8e00ff */
[----:B------:R-:W-:Y:S01]  /*14d0*/  USEL UR5, UR26, UR5, !UP0 ;  /* 0x000000051a057287 */ /* 0x000fe2000c000000 */
[----:B------:R-:W-:Y:S02]  /*14e0*/  UMOV UR4, UR13 ;  /* 0x0000000d00047c82 */ /* 0x000fe40008000000 */
[----:B------:R-:W-:Y:S01]  /*14f0*/  UMOV UR10, UR11 ;  /* 0x0000000b000a7c82 */ /* 0x000fe20008000000 */
[----:B------:R-:W-:-:S02]  /*1500*/  USHF.R.U32.HI UR4, URZ, UR22, UR4 ;  /* 0x00000016ff047299 */ /* 0x000fc40008011604 */
[----:B------:R-:W-:Y:S01]  /*1510*/  @UP2 USHF.R.U32.HI UR7, URZ, UR9, UR10 ;  /* 0x00000009ff072299 */ /* 0x000fe2000801160a */
[----:B------:R-:W-:Y:S01]  /*1520*/  UMOV UR16, UR17 ;  /* 0x0000001100107c82 */ /* 0x000fe20008000000 */
[----:B------:R-:W-:Y:S02]  /*1530*/  USEL UR4, UR28, UR4, !UP3 ;  /* 0x000000041c047287 */ /* 0x000fe4000d800000 */
[----:B------:R-:W-:Y:S02]  /*1540*/  @UP2 USHF.R.U32.HI UR6, URZ, UR9, UR16 ;  /* 0x00000009ff062299 */ /* 0x000fe40008011610 */
[----:B------:R-:W-:Y:S02]  /*1550*/  UIMAD UR7, UR7, UR19, URZ ;  /* 0x00000013070772a4 */ /* 0x000fe4000f8e02ff */
[----:B------:R-:W-:Y:S02]  /*1560*/  UIMAD UR12, UR6, UR19, URZ ;  /* 0x00000013060c72a4 */ /* 0x000fe4000f8e02ff */
[----:B------:R-:W-:-:S02]  /*1570*/  UISETP.GE.AND UP0, UPT, UR4, UR7, UPT ;  /* 0x000000070400728c */ /* 0x000fc4000bf06270 */
[----:B------:R-:W-:Y:S02]  /*1580*/  UIMAD.WIDE.U32 UR10, UR4, UR8, URZ ;  /* 0x00000008040a72a5 */ /* 0x000fe4000f8e00ff */
[----:B------:R-:W-:Y:S02]  /*1590*/  UISETP.GE.OR UP0, UPT, UR5, UR12, UP0 ;  /* 0x0000000c0500728c */ /* 0x000fe40008706670 */
[----:B------:R-:W-:Y:S02]  /*15a0*/  UIMAD.WIDE.U32 UR12, UR5, UR8, URZ ;  /* 0x00000008050c72a5 */ /* 0x000fe4000f8e00ff */
[----:B------:R-:W-:Y:S01]  /*15b0*/  UIADD3 UR10, UPT, UPT, -UR4, URZ, URZ ;  /* 0x000000ff040a7290 */ /* 0x000fe2000fffe1ff */
[----:B------:R-:W-:Y:S01]  /*15c0*/  UMOV UR8, UR11 ;  /* 0x0000000b00087c82 */ /* 0x000fe20008000000 */
[----:B------:R-:W-:Y:S02]  /*15d0*/  UIADD3 UR11, UPT, UPT, -UR5, URZ, URZ ;  /* 0x000000ff050b7290 */ /* 0x000fe4000fffe1ff */
[----:B------:R-:W-:-:S03]  /*15e0*/  USHF.R.U32.HI UR8, URZ, UR9, UR8 ;  /* 0x00000009ff087299 */ /* 0x000fc60008011608 */
[----:B------:R-:W-:Y:S01]  /*15f0*/  @!UP0 UMOV UR7, UR13 ;  /* 0x0000000d00078c82 */ /* 0x000fe20008000000 */
[----:B------:R-:W-:Y:S02]  /*1600*/  UIMAD UR28, UR14, UR10, UR28 ;  /* 0x0000000a0e1c72a4 */ /* 0x000fe4000f8e021c */
[----:B------:R-:W-:Y:S02]  /*1610*/  USEL UR8, UR4, UR8, !UP2 ;  /* 0x0000000804087287 */ /* 0x000fe4000d000000 */
[----:B------:R-:W-:Y:S02]  /*1620*/  @!UP0 USHF.R.U32.HI UR7, URZ, UR9, UR7 ;  /* 0x00000009ff078299 */ /* 0x000fe40008011607 */
[----:B------:R-:W-:Y:S02]  /*1630*/  UIADD3 UR9, UPT, UPT, -UR8, URZ, URZ ;  /* 0x000000ff08097290 */ /* 0x000fe4000fffe1ff */
[----:B------:R-:W-:Y:S02]  /*1640*/  @!UP0 USEL UR7, UR5, UR7, !UP2 ;  /* 0x0000000705078287 */ /* 0x000fe4000d000000 */
[----:B------:R-:W-:-:S02]  /*1650*/  UIMAD UR9, UR19, UR9, UR4 ;  /* 0x00000009130972a4 */ /* 0x000fc4000f8e0204 */
[----:B------:R-:W-:Y:S02]  /*1660*/  @!UP0 UIADD3 UR8, UPT, UPT, UR8, -UR7, URZ ;  /* 0x8000000708088290 */ /* 0x000fe4000fffe0ff */
[----:B------:R-:W-:Y:S02]  /*1670*/  @!UP0 UIMAD UR6, UR9, UR6, UR7 ;  /* 0x00000006090682a4 */ /* 0x000fe4000f8e0207 */
[----:B------:R-:W-:Y:S02]  /*1680*/  @!UP0 UIMAD UR4, UR8, UR19, UR5 ;  /* 0x00000013080482a4 */ /* 0x000fe4000f8e0205 */
[----:B------:R-:W-:Y:S02]  /*1690*/  UIMAD UR26, UR21, UR11, UR26 ;  /* 0x0000000b151a72a4 */ /* 0x000fe4000f8e021a */
[----:B------:R-:W-:Y:S01]  /*16a0*/  UIMAD UR28, UR4, UR14, UR28 ;  /* 0x0000000e041c72a4 */ /* 0x000fe2000f8e021c */
[----:B------:R-:W-:Y:S02]  /*16b0*/  @!UP0 UMOV UR5, UR6 ;  /* 0x0000000600058c82 */ /* 0x000fe40008000000 */
[----:B------:R-:W-:-:S12]  /*16c0*/  UIMAD UR26, UR5, UR21, UR26 ;  /* 0x00000015051a72a4 */ /* 0x000fd8000f8e021a */
.L_x_18:
[----:B------:R-:W-:Y:S02]  /*16d0*/  UISETP.NE.AND UP2, UPT, UR23, 0x1, UPT ;  /* 0x000000011700788c */ /* 0x000fe4000bf45270 */
[----:B------:R-:W-:Y:S02]  /*16e0*/  ULOP3.LUT UR53, UR53, 0x300, URZ, 0xc0, !UPT ;  /* 0x0000030035357892 */ /* 0x000fe4000f8ec0ff */
[----:B------:R-:W-:Y:S02]  /*16f0*/  ULOP3.LUT UR38, UR38, 0xffff, URZ, 0xc0, !UPT ;  /* 0x0000ffff26267892 */ /* 0x000fe4000f8ec0ff */
[----:B------:R-:W-:Y:S02]  /*1700*/  UISETP.NE.AND UP0, UPT, UR18, 0x2, UPT ;  /* 0x000000021200788c */ /* 0x000fe4000bf05270 */
[----:B------:R-:W-:Y:S02]  /*1710*/  ULOP3.LUT UR73, UR71, 0x1, URZ, 0xc0, !UPT ;  /* 0x0000000147497892 */ /* 0x000fe4000f8ec0ff */
[----:B------:R-:W-:-:S02]  /*1720*/  ULOP3.LUT UR69, UR69, 0x1, URZ, 0xc0, !UPT ;  /* 0x0000000145457892 */ /* 0x000fc4000f8ec0ff */
[----:B------:R-:W-:Y:S02]  /*1730*/  ULOP3.LUT UR45, UR45, 0x800, URZ, 0xc0, !UPT ;  /* 0x000008002d2d7892 */ /* 0x000fe4000f8ec0ff */
[----:B------:R-:W-:Y:S02]  /*1740*/  ULOP3.LUT UR10, UR20, 0x80, URZ, 0xc0, !UPT ;  /* 0x00000080140a7892 */ /* 0x000fe4000f8ec0ff */
[----:B------:R-:W-:Y:S02]  /*1750*/  USHF.R.U32.HI UR59, URZ, 0x9, UR53 ;  /* 0x00000009ff3b7899 */ /* 0x000fe40008011635 */
[----:B------:R-:W-:Y:S01]  /*1760*/  USHF.L.U32 UR38, UR24, UR38, URZ ;  /* 0x0000002618267299 */ /* 0x000fe200080006ff */
[----:B------:R-:W-:Y:S11]  /*1770*/  BRA.U UP2, `(.L_x_19) ;  /* 0x0000000102407547 */ /* 0x000ff6000b800000 */
[----:B------:R-:W2:Y:S01]  /*1780*/  LDCU.128 UR12, c[0x0][0xf10] ;  /* 0x0001e200ff0c77ac */ /* 0x000ea20008000c00 */
[----:B------:R-:W3:Y:S01]  /*1790*/  LDCU UR8, c[0x0][0xf0c] ;  /* 0x0001e180ff0877ac */ /* 0x000ee20008000800 */
[----:B------:R-:W4:Y:S01]  /*17a0*/  LDCU UR9, c[0x0][0xf20] ;  /* 0x0001e400ff0977ac */ /* 0x000f220008000800 */
[----:B--2---:R-:W-:Y:S02]  /*17b0*/  UIMAD.WIDE.U32 UR4, UR26, UR12, URZ ;  /* 0x0000000c1a0472a5 */ /* 0x004fe4000f8e00ff */
[----:B------:R-:W-:Y:S02]  /*17c0*/  UIMAD.WIDE.U32 UR6, UR28, UR15, URZ ;  /* 0x0000000f1c0672a5 */ /* 0x000fe4000f8e00ff */
[----:B---3--:R-:W-:Y:S02]  /*17d0*/  UISETP.NE.AND UP2, UPT, UR8, 0x1, UPT ;  /* 0x000000010800788c */ /* 0x008fe4000bf45270 */
[----:B------:R-:W-:-:S03]  /*17e0*/  USHF.R.U32.HI UR5, URZ, UR13, UR5 ;  /* 0x0000000dff057299 */ /* 0x000fc60008011605 */
[----:B------:R-:W-:Y:S01]  /*17f0*/  UMOV UR4, UR7 ;  /* 0x0000000700047c82 */ /* 0x000fe20008000000 */
[----:B------:R-:W-:Y:S02]  /*1800*/  USEL UR5, UR26, UR5, !UP2 ;  /* 0x000000051a057287 */ /* 0x000fe4000d000000 */
[----:B------:R-:W-:Y:S02]  /*1810*/  UISETP.NE.AND UP2, UPT, UR14, 0x1, UPT ;  /* 0x000000010e00788c */ /* 0x000fe4000bf45270 */
[----:B----4-:R-:W-:-:S04]  /*1820*/  USHF.R.U32.HI UR4, URZ, UR9, UR4 ;  /* 0x00000009ff047299 */ /* 0x010fc80008011604 */
[----:B------:R-:W-:-:S04]  /*1830*/  USEL UR4, UR28, UR4, !UP2 ;  /* 0x000000041c047287 */ /* 0x000fc8000d000000 */
[----:B------:R-:W-:Y:S02]  /*1840*/  UIADD3 UR6, UPT, UPT, UR5, -UR4, URZ ;  /* 0x8000000405067290 */ /* 0x000fe4000fffe0ff */
[----:B------:R-:W-:Y:S02]  /*1850*/  UIADD3 UR4, UPT, UPT, -UR5, UR4, URZ ;  /* 0x0000000405047290 */ /* 0x000fe4000fffe1ff */
[----:B------:R-:W-:Y:S02]  /*1860*/  UIMAD UR28, UR6, UR14, UR28 ;  /* 0x0000000e061c72a4 */ /* 0x000fe4000f8e021c */
[----:B------:R-:W-:-:S12]  /*1870*/  UIMAD UR26, UR4, UR8, UR26 ;  /* 0x00000008041a72a4 */ /* 0x000fd8000f8e021a */
.L_x_19:
[----:B------:R-:W-:Y:S05]  /*1880*/  BRA.U !UP6, `(.L_x_20) ;  /* 0x000000010e0c7547 */ /* 0x000fea000b800000 */
[----:B------:R-:W-:Y:S01]  /*1890*/  UCGABAR_WAIT ;  /* 0x0000000000007dc7 */ /* 0x000fe20008000000 */
[----:B------:R-:W-:Y:S01]  /*18a0*/  CCTL.IVALL ;  /* 0x00000000ff00798f */ /* 0x000fe20002000000 */
[----:B------:R-:W-:Y:S05]  /*18b0*/  BRA `(.L_x_21) ;  /* 0x0000000000047947 */ /* 0x000fea0003800000 */
.L_x_20:
[----:B------:R-:W-:Y:S06]  /*18c0*/  BAR.SYNC.DEFER_BLOCKING 0x0 ;  /* 0x0000000000007b1d */ /* 0x000fec0000010000 */
.L_x_21:
[----:B------:R-:W-:Y:S05]  /*18d0*/  BRA.U UP0, `(.L_x_22) ;  /* 0x0000001900207547 */ /* 0x000fea000b800000 */
[----:B------:R-:W2:Y:S01]  /*18e0*/  LDCU UR6, c[0x0][0x38c] ;  /* 0x00007180ff0677ac */ /* 0x000ea20008000800 */
[----:B------:R-:W-:Y:S01]  /*18f0*/  PLOP3.LUT P2, PT, PT, PT, UP4, 0x80, 0x8 ;  /* 0x000000000008781c */ /* 0x000fe20003f4f048 */
[----:B------:R-:W-:Y:S01]  /*1900*/  IMAD.MOV.U32 R12, RZ, RZ, 0x1 ;  /* 0x00000001ff0c7424 */ /* 0x000fe200078e00ff */
[----:B------:R-:W-:Y:S02]  /*1910*/  ISETP.NE.AND P3, PT, R5, RZ, P4 ;  /* 0x000000ff0500720c */ /* 0x000fe40002765270 */
[----:B------:R-:W-:Y:S02]  /*1920*/  CS2R R10, SRZ ;  /* 0x00000000000a7805 */ /* 0x000fe4000001ff00 */
[----:B------:R-:W-:Y:S01]  /*1930*/  PLOP3.LUT P2, PT, P2, PT, PT, 0x8, 0x80 ;  /* 0x000000000080781c */ /* 0x000fe2000174e170 */
[----:B------:R-:W-:Y:S01]  /*1940*/  IMAD.MOV.U32 R9, RZ, RZ, RZ ;  /* 0x000000ffff097224 */ /* 0x000fe200078e00ff */
[----:B------:R-:W3:Y:S01]  /*1950*/  LDCU UR65, c[0x0][0x370] ;  /* 0x00006e00ff4177ac */ /* 0x000ee20008000800 */
[----:B------:R-:W-:Y:S01]  /*1960*/  IMAD.MOV.U32 R8, RZ, RZ, 0x1 ;  /* 0x00000001ff087424 */ /* 0x000fe200078e00ff */
[----:B------:R-:W4:Y:S01]  /*1970*/  LDCU.64 UR54, c[0x0][0x348] ;  /* 0x00006900ff3677ac */ /* 0x000f220008000a00 */
[----:B------:R-:W-:Y:S01]  /*1980*/  ULEA UR69, UR73, UR69, 0x1 ;  /* 0x0000004549457291 */ /* 0x000fe2000f8e08ff */
[----:B------:R-:W1:Y:S01]  /*1990*/  LDCU UR64, c[0x0][0x374] ;  /* 0x00006e80ff4077ac */ /* 0x000e620008000800 */
[----:B--2---:R-:W-:-:S02]  /*19a0*/  UIADD3 UR5, UPT, UPT, UR6, 0xff, URZ ;  /* 0x000000ff06057890 */ /* 0x004fc4000fffe0ff */
[----:B------:R-:W-:Y:S02]  /*19b0*/  UIADD3 UR72, UPT, UPT, UR6, 0x1fe, URZ ;  /* 0x000001fe06487890 */ /* 0x000fe4000fffe0ff */
[----:B------:R-:W-:Y:S01]  /*19c0*/  USHF.R.S32.HI UR4, URZ, 0x1f, UR5 ;  /* 0x0000001fff047899 */ /* 0x000fe20008011405 */
[----:B------:R-:W-:-:S03]  /*19d0*/  UMOV UR29, URZ ;  /* 0x000000ff001d7c82 */ /* 0x000fc60008000000 */
[----:B------:R-:W-:Y:S02]  /*19e0*/  ULEA.HI UR4, UR4, UR5, URZ, 0x8 ;  /* 0x0000000504047291 */ /* 0x000fe4000f8f40ff */
[----:B------:R-:W-:Y:S02]  /*19f0*/  UIADD3 UR5, UPT, UPT, UR6, -0x1, URZ ;  /* 0xffffffff06057890 */ /* 0x000fe4000fffe0ff */
[----:B------:R-:W-:Y:S02]  /*1a00*/  USHF.R.S32.HI UR67, URZ, 0x8, UR4 ;  /* 0x00000008ff437899 */ /* 0x000fe40008011404 */
[----:B------:R-:W-:Y:S02]  /*1a10*/  UISETP.GE.U32.AND UP1, UPT, UR5, -0x1ff, UPT ;  /* 0xfffffe010500788c */ /* 0x000fe4000bf26070 */
[----:B------:R-:W-:-:S04]  /*1a20*/  UISETP.LT.U32.AND UP0, UPT, UR67, 0x4, UPT ;  /* 0x000000044300788c */ /* 0x000fc8000bf01070 */
[----:B------:R-:W-:Y:S02]  /*1a30*/  USEL UR66, UR67, 0x4, UP0 ;  /* 0x0000000443427887 */ /* 0x000fe40008000000 */
[----:B------:R-:W-:Y:S02]  /*1a40*/  UISETP.NE.AND UP0, UPT, UR18, URZ, UPT ;  /* 0x000000ff1200728c */ /* 0x000fe4000bf05270 */
[----:B------:R-:W-:Y:S02]  /*1a50*/  UIADD3 UR4, UPT, UPT, UR66, -0x1, URZ ;  /* 0xffffffff42047890 */ /* 0x000fe4000fffe0ff */
[----:B------:R-:W-:Y:S02]  /*1a60*/  @UP1 UIADD3 UR4, UPT, UPT, UR66, URZ, URZ ;  /* 0x000000ff42041290 */ /* 0x000fe4000fffe0ff */
[----:B------:R-:W-:Y:S02]  /*1a70*/  USEL UR58, UR58, 0x2, UP0 ;  /* 0x000000023a3a7887 */ /* 0x000fe40008000000 */
[----:B------:R-:W-:-:S02]  /*1a80*/  UIADD3 UR70, UPT, UPT, UR67, -UR66, URZ ;  /* 0x8000004243467290 */ /* 0x000fc4000fffe0ff */
[----:B------:R-:W-:Y:S02]  /*1a90*/  UIADD3 UR60, UPT, UPT, UR4, 0x1, URZ ;  /* 0x00000001043c7890 */ /* 0x000fe4000fffe0ff */
[----:B-1-34-:R-:W-:-:S12]  /*1aa0*/  UIADD3 UR68, UPT, UPT, -UR4, URZ, URZ ;  /* 0x000000ff04447290 */ /* 0x01afd8000fffe1ff */
.L_x_46:
[----:B------:R-:W-:-:S13]  /*1ab0*/  R2UR UR4, R88 ;  /* 0x00000000580472ca */ /* 0x000fda00000e0000 */
[----:B------:R-:W-:Y:S01]  /*1ac0*/  UISETP.NE.AND UP0, UPT, UR4, URZ, UPT ;  /* 0x000000ff0400728c */ /* 0x000fe2000bf05270 */
[----:B-1----:R-:W1:Y:S02]  /*1ad0*/  S2UR UR4, SR_CgaCtaId ;  /* 0x00000000000479c3 */ /* 0x002e640000008800 */
[----:B-1----:R-:W-:-:S06]  /*1ae0*/  MOV R88, UR4 ;  /* 0x0000000400587c02 */ /* 0x002fcc0008000f00 */
[----:B---3--:R-:W-:Y:S05]  /*1af0*/  BRA.U UP0, `(.L_x_23) ;  /* 0x0000000100347547 */ /* 0x008fea000b800000 */
[----:B------:R-:W1:Y:S01]  /*1b00*/  S2R R0, SR_CgaCtaId ;  /* 0x0000000000007919 */ /* 0x000e620000008800 */
[----:B------:R-:W-:Y:S02]  /*1b10*/  MOV R3, 0x400 ;  /* 0x0000040000037802 */ /* 0x000fe40000000f00 */
[----:B------:R-:W-:Y:S02]  /*1b20*/  SHF.L.U32 R2, R8, 0x1f, RZ ;  /* 0x0000001f08027819 */ /* 0x000fe400000006ff */
[----:B-1----:R-:W-:-:S05]  /*1b30*/  LEA R0, R0, R3, 0x18 ;  /* 0x0000000300007211 */ /* 0x002fca00078ec0ff */
[----:B------:R-:W-:-:S04]  /*1b40*/  IMAD R3, R9, 0x8, R0 ;  /* 0x0000000809037824 */ /* 0x000fc800078e0200 */
[----:B------:R-:W1:Y:S02]  /*1b50*/  SYNCS.PHASECHK.TRANS64.TRYWAIT P0, [R3+URZ+0xd0], R2 ;  /* 0x0000d002030075a7 */ /* 0x000e6400080011ff */
[----:B-1----:R-:W-:Y:S05]  /*1b60*/  @!P0 BRA `(.L_x_24) ;  /* 0x0000007800a88947 */ /* 0x002fea0003800000 */
.L_x_137:
[----:B------:R-:W-:Y:S01]  /*1b70*/  VIADD R9, R9, 0x1 ;  /* 0x0000000109097836 */ /* 0x000fe20000000000 */
[----:B------:R1:W-:Y:S04]  /*1b80*/  SYNCS.ARRIVE.TRANS64.A1T0 RZ, [R3+URZ+0xc0], RZ ;  /* 0x0000c0ff03ff79a7 */ /* 0x0003e800081000ff */
[----:B------:R-:W-:-:S04]  /*1b90*/  ISETP.NE.AND P0, PT, R9, 0x2, PT ;  /* 0x000000020900780c */ /* 0x000fc80003f05270 */
[----:B------:R-:W-:Y:S02]  /*1ba0*/  SEL R9, R9, RZ, P0 ;  /* 0x000000ff09097207 */ /* 0x000fe40000000000 */
[----:B-1----:R-:W-:-:S04]  /*1bb0*/  SEL R3, RZ, 0x1, P0 ;  /* 0x00000001ff037807 */ /* 0x002fc80000000000 */
[----:B------:R-:W-:Y:S02]  /*1bc0*/  LOP3.LUT R8, R8, R3, RZ, 0x3c, !PT ;  /* 0x0000000308087212 */ /* 0x000fe400078e3cff */
.L_x_23:
[----:B------:R-:W-:Y:S01]  /*1bd0*/  R2UR UR4, R88 ;  /* 0x00000000580472ca */ /* 0x000fe200000e0000 */
[----:B------:R-:W-:Y:S01]  /*1be0*/  UMOV UR7, 0x400 ;  /* 0x0000040000077882 */ /* 0x000fe20000000000 */
[----:B------:R-:W-:Y:S01]  /*1bf0*/  SHF.L.U32 R0, R12, 0x1f, RZ ;  /* 0x0000001f0c007819 */ /* 0x000fe200000006ff */
[----:B------:R-:W-:Y:S02]  /*1c00*/  UISETP.GE.U32.AND UP0, UPT, UR72, 0x1ff, UPT ;  /* 0x000001ff4800788c */ /* 0x000fe4000bf06070 */
[----:B------:R-:W-:Y:S02]  /*1c10*/  ULEA UR35, UR28, UR69, 0x2 ;  /* 0x000000451c237291 */ /* 0x000fe4000f8e10ff */
[----:B------:R-:W-:Y:S02]  /*1c20*/  ULEA.HI UR12, UR28, UR28, URZ, 0x1 ;  /* 0x0000001c1c0c7291 */ /* 0x000fe4000f8f08ff */
[----:B------:R-:W-:Y:S02]  /*1c30*/  USHF.L.U32 UR35, UR35, 0x4, URZ ;  /* 0x0000000423237899 */ /* 0x000fe400080006ff */
[----:B------:R-:W-:-:S02]  /*1c40*/  USHF.R.S32.HI UR12, URZ, 0x1, UR12 ;  /* 0x00000001ff0c7899 */ /* 0x000fc4000801140c */
[----:B------:R-:W-:Y:S01]  /*1c50*/  ULEA UR7, UR4, UR7, 0x18 ;  /* 0x0000000704077291 */ /* 0x000fe2000f8ec0ff */
[----:B------:R-:W-:-:S03]  /*1c60*/  UMOV UR15, URZ ;  /* 0x000000ff000f7c82 */ /* 0x000fc60008000000 */
[----:B------:R-:W-:-:S09]  /*1c70*/  ULEA UR4, UR29, UR7, 0x3 ;  /* 0x000000071d047291 */ /* 0x000fd2000f8e18ff */
[----:B------:R1:W2:Y:S01]  /*1c80*/  SYNCS.PHASECHK.TRANS64.TRYWAIT P1, [UR4+0x20], R0 ;  /* 0x00002000ff0075a7 */ /* 0x0002a20008021104 */
[----:B------:R-:W-:-:S04]  /*1c90*/  ULEA.HI UR4, UR26, UR26, URZ, 0x1 ;  /* 0x0000001a1a047291 */ /* 0x000fc8000f8f08ff */
[----:B------:R-:W-:Y:S02]  /*1ca0*/  USHF.L.U32 UR51, UR4, 0x7, URZ ;  /* 0x0000000704337899 */ /* 0x000fe400080006ff */
[----:B------:R-:W-:Y:S02]  /*1cb0*/  ULOP3.LUT UR20, UR4, 0xfffffffe, URZ, 0xc0, !UPT ;  /* 0xfffffffe04147892 */ /* 0x000fe4000f8ec0ff */
[----:B------:R-:W-:Y:S02]  /*1cc0*/  ULOP3.LUT UR51, UR51, 0xffffff00, URZ, 0xc0, !UPT ;  /* 0xffffff0033337892 */ /* 0x000fe4000f8ec0ff */
[----:B------:R-:W-:Y:S02]  /*1cd0*/  ULOP3.LUT UR20, UR20, 0x1, UR71, 0xf8, !UPT ;  /* 0x0000000114147892 */ /* 0x000fe4000f8ef847 */
[----:B------:R-:W-:Y:S01]  /*1ce0*/  ULEA UR51, UR73, UR51, 0x7 ;  /* 0x0000003349337291 */ /* 0x000fe2000f8e38ff */
[----:B------:R-:W-:Y:S11]  /*1cf0*/  BRA.U !UP0, `(.L_x_25) ;  /* 0x00000005085c7547 */ /* 0x000ff6000b800000 */
[----:B------:R-:W-:Y:S01]  /*1d00*/  UMOV UR37, UR68 ;  /* 0x0000004400257c82 */ /* 0x000fe20008000000 */
[----:B------:R-:W-:Y:S01]  /*1d10*/  UMOV UR5, UR29 ;  /* 0x0000001d00057c82 */ /* 0x000fe20008000000 */
[----:B------:R-:W-:Y:S01]  /*1d20*/  UMOV UR42, 0x80 ;  /* 0x00000080002a7882 */ /* 0x000fe20000000000 */
[----:B------:R-:W-:Y:S01]  /*1d30*/  UMOV UR19, URZ ;  /* 0x000000ff00137c82 */ /* 0x000fe20008000000 */
[----:B------:R-:W-:-:S05]  /*1d40*/  UMOV UR11, UR59 ;  /* 0x0000003b000b7c82 */ /* 0x000fca0008000000 */
.L_x_33:
[----:B------:R-:W-:Y:S01]  /*1d50*/  ULEA UR6, UR5, UR7, 0x3 ;  /* 0x0000000705067291 */ /* 0x000fe2000f8e18ff */
[----:B--2---:R-:W-:Y:S01]  /*1d60*/  @P4 MOV R2, 0x15000 ;  /* 0x0001500000024802 */ /* 0x004fe20000000f00 */
[----:B--23--:R-:W-:Y:S10]  /*1d70*/  @P1 BRA `(.L_x_26) ;  /* 0x00000000000c1947 */ /* 0x00cff40003800000 */
[----:B------:R-:W-:-:S04]  /*1d80*/  SHF.L.U32 R3, R12, 0x1f, RZ ;  /* 0x0000001f0c037819 */ /* 0x000fc800000006ff */
[----:B------:R-:W2:Y:S02]  /*1d90*/  SYNCS.PHASECHK.TRANS64.TRYWAIT P0, [UR6+0x20], R3 ;  /* 0x00002003ff0075a7 */ /* 0x000ea40008001106 */
[----:B--2---:R-:W-:Y:S05]  /*1da0*/  @!P0 BRA `(.L_x_27) ;  /* 0x00000078002c8947 */ /* 0x004fea0003800000 */
.L_x_26:
[----:B------:R2:W-:Y:S01]  /*1db0*/  @P4 SYNCS.ARRIVE.TRANS64 RZ, [UR6], R2 ;  /* 0x00000002ffff49a7 */ /* 0x0005e20008000006 */
[----:B------:R-:W-:Y:S02]  /*1dc0*/  ULOP3.LUT UR4, UR58, 0x2, URZ, 0xfc, !UPT ;  /* 0x000000023a047892 */ /* 0x000fe4000f8efcff */
[----:B------:R-:W-:Y:S02]  /*1dd0*/  UIADD3 UR37, UPT, UPT, UR37, 0x1, URZ ;  /* 0x0000000125257890 */ /* 0x000fe4000fffe0ff */
[----:B------:R-:W-:Y:S02]  /*1de0*/  UISETP.NE.AND UP0, UPT, UR4, 0x2, UPT ;  /* 0x000000020400788c */ /* 0x000fe4000bf05270 */
[----:B------:R-:W-:-:S07]  /*1df0*/  UISETP.NE.AND UP4, UPT, UR37, 0x1, UPT ;  /* 0x000000012500788c */ /* 0x000fce000bf85270 */
[----:B------:R-:W-:Y:S05]  /*1e00*/  BRA.U UP0, `(.L_x_28) ;  /* 0x0000000100047547 */ /* 0x000fea000b800000 */
[----:B------:R-:W-:Y:S05]  /*1e10*/  BPT.TRAP 0x1 ;  /* 0x000000040000795c */ /* 0x000fea0000300000 */
.L_x_28:
[----:B------:R-:W-:Y:S04]  /*1e20*/  BSSY.RECONVERGENT B0, `(.L_x_29) ;  /* 0x0000003000007945 */ /* 0x000fe80003800200 */
[----:B------:R-:W-:Y:S05]  /*1e30*/  @!P3 BRA `(.L_x_30) ;  /* 0x000000000004b947 */ /* 0x000fea0003800000 */
[----:B------:R-:W-:Y:S05]  /*1e40*/  BPT.TRAP 0x1 ;  /* 0x000000040000795c */ /* 0x000fea0000300000 */
.L_x_30:
[----:B------:R-:W-:Y:S05]  /*1e50*/  BSYNC.RECONVERGENT B0 ;  /* 0x0000000000007941 */ /* 0x000fea0003800200 */
.L_x_29:
[----:B------:R-:W-:Y:S01]  /*1e60*/  UIADD3 UR4, UPT, UPT, UR5, 0x1, URZ ;  /* 0x0000000105047890 */ /* 0x000fe2000fffe0ff */
[----:B------:R-:W-:Y:S01]  /*1e70*/  BSSY.RECONVERGENT B0, `(.L_x_31) ;  /* 0x0000039000007945 */ /* 0x000fe20003800200 */
[----:B------:R-:W-:Y:S02]  /*1e80*/  ELECT P0, URZ, PT ;  /* 0x0000000000ff782f */ /* 0x000fe40003800000 */
[----:B------:R-:W-:-:S04]  /*1e90*/  UISETP.NE.AND UP0, UPT, UR4, 0x4, UPT ;  /* 0x000000040400788c */ /* 0x000fc8000bf05270 */
[----:B------:R-:W-:Y:S02]  /*1ea0*/  USEL UR8, URZ, 0x1, UP0 ;  /* 0x00000001ff087887 */ /* 0x000fe40008000000 */
[----:B------:R-:W-:-:S04]  /*1eb0*/  USEL UR29, UR4, URZ, UP0 ;  /* 0x000000ff041d7287 */ /* 0x000fc80008000000 */
[----:B------:R-:W-:Y:S01]  /*1ec0*/  ULEA UR4, UR29, UR7, 0x3 ;  /* 0x000000071d047291 */ /* 0x000fe2000f8e18ff */
[----:B------:R-:W-:-:S04]  /*1ed0*/  LOP3.LUT R12, R12, UR8, RZ, 0x3c, !PT ;  /* 0x000000080c0c7c12 */ /* 0x000fc8000f8e3cff */
[----:B-1----:R-:W-:-:S04]  /*1ee0*/  SHF.L.U32 R0, R12, 0x1f, RZ ;  /* 0x0000001f0c007819 */ /* 0x002fc800000006ff */
[----:B------:R1:W3:Y:S01]  /*1ef0*/  SYNCS.PHASECHK.TRANS64.TRYWAIT P1, [UR4+0x20], R0 ;  /* 0x00002000ff0075a7 */ /* 0x0002e20008021104 */
[----:B------:R-:W-:Y:S05]  /*1f00*/  @!P0 BRA `(.L_x_32) ;  /* 0x0000000000bc8947 */ /* 0x000fea0003800000 */
[----:B------:R-:W-:Y:S02]  /*1f10*/  ULEA UR24, UR5, UR45, 0xd ;  /* 0x0000002d05187291 */ /* 0x000fe4000f8e68ff */
[----:B------:R-:W-:Y:S02]  /*1f20*/  ULEA UR40, UR5, UR7, 0xf ;  /* 0x0000000705287291 */ /* 0x000fe4000f8e78ff */
[----:B------:R-:W-:Y:S02]  /*1f30*/  UIADD3 UR22, UP3, UPT, UR54, 0x80, URZ ;  /* 0x0000008036167890 */ /* 0x000fe4000ff7e0ff */
[----:B------:R-:W-:Y:S02]  /*1f40*/  USHF.L.U32 UR16, UR5, 0xa, URZ ;  /* 0x0000000a05107899 */ /* 0x000fe400080006ff */
[----:B------:R-:W-:Y:S02]  /*1f50*/  UIADD3 UR14, UP2, UPT, UR54, 0x180, URZ ;  /* 0x00000180360e7890 */ /* 0x000fe4000ff5e0ff */
[----:B------:R-:W-:-:S02]  /*1f60*/  UIADD3 UR24, UPT, UPT, UR7, UR24, URZ ;  /* 0x0000001807187290 */ /* 0x000fc4000fffe0ff */
[----:B------:R-:W-:Y:S02]  /*1f70*/  UIADD3 UR46, UP1, UPT, UR54, 0x280, URZ ;  /* 0x00000280362e7890 */ /* 0x000fe4000ff3e0ff */
[----:B------:R-:W-:Y:S02]  /*1f80*/  UIADD3 UR50, UPT, UPT, UR42, -0x80, URZ ;  /* 0xffffff802a327890 */ /* 0x000fe4000fffe0ff */
[----:B------:R-:W-:Y:S02]  /*1f90*/  ULOP3.LUT UR49, UR6, 0xfefffff8, URZ, 0xc0, !UPT ;  /* 0xfefffff806317892 */ /* 0x000fe4000f8ec0ff */
[----:B------:R-:W-:Y:S02]  /*1fa0*/  UIADD3.X UR23, UPT, UPT, URZ, UR55, URZ, UP3, !UPT ;  /* 0x00000037ff177290 */ /* 0x000fe40009ffe4ff */
[----:B------:R-:W-:Y:S02]  /*1fb0*/  UIADD3 UR48, UPT, UPT, UR40, 0x6400, URZ ;  /* 0x0000640028307890 */ /* 0x000fe4000fffe0ff */
[----:B------:R-:W-:-:S02]  /*1fc0*/  UIADD3 UR30, UP0, UPT, UR54, 0x380, URZ ;  /* 0x00000380361e7890 */ /* 0x000fc4000ff1e0ff */
[----:B------:R-:W-:Y:S02]  /*1fd0*/  ULOP3.LUT UR8, UR16, UR53, URZ, 0xfc, !UPT ;  /* 0x0000003510087292 */ /* 0x000fe4000f8efcff */
[----:B------:R-:W-:Y:S02]  /*1fe0*/  UIADD3 UR40, UPT, UPT, UR40, 0xa400, URZ ;  /* 0x0000a40028287890 */ /* 0x000fe4000fffe0ff */
[----:B------:R-:W-:Y:S02]  /*1ff0*/  UIADD3.X UR15, UPT, UPT, URZ, UR55, URZ, UP2, !UPT ;  /* 0x00000037ff0f7290 */ /* 0x000fe400097fe4ff */
[----:B------:R-:W-:Y:S02]  /*2000*/  UIADD3 UR32, UPT, UPT, UR24, 0x26400, URZ ;  /* 0x0002640018207890 */ /* 0x000fe4000fffe0ff */
[----:B------:R-:W-:Y:S02]  /*2010*/  UPRMT UR4, URZ, 0x5410, UR38 ;  /* 0x00005410ff047896 */ /* 0x000fe40008000026 */
[----:B------:R-:W-:-:S02]  /*2020*/  UIADD3 UR24, UPT, UPT, UR24, 0x27400, URZ ;  /* 0x0002740018187890 */ /* 0x000fc4000fffe0ff */
[----:B------:R-:W-:Y:S02]  /*2030*/  UIADD3.X UR47, UPT, UPT, URZ, UR55, URZ, UP1, !UPT ;  /* 0x00000037ff2f7290 */ /* 0x000fe40008ffe4ff */
[----:B------:R-:W-:Y:S02]  /*2040*/  UIADD3 UR16, UPT, UPT, UR7, 0x2e400, UR16 ;  /* 0x0002e40007107890 */ /* 0x000fe4000fffe010 */
[----:B------:R-:W-:Y:S02]  /*2050*/  UIADD3 UR8, UPT, UPT, UR7, 0x2f400, UR8 ;  /* 0x0002f40007087890 */ /* 0x000fe4000fffe008 */
[----:B------:R-:W-:Y:S01]  /*2060*/  UIADD3.X UR31, UPT, UPT, URZ, UR55, URZ, UP0, !UPT ;  /* 0x00000037ff1f7290 */ /* 0x000fe200087fe4ff */
[----:B------:R-:W-:Y:S01]  /*2070*/  UMOV UR56, 0x0 ;  /* 0x0000000000387882 */ /* 0x000fe20000000000 */
[----:B------:R-:W-:Y:S01]  /*2080*/  UMOV UR57, 0x10000000 ;  /* 0x1000000000397882 */ /* 0x000fe20000000000 */
[----:B------:R-:W-:Y:S01]  /*2090*/  UMOV UR43, UR51 ;  /* 0x00000033002b7c82 */ /* 0x000fe20008000000 */
[----:B------:R-:W-:Y:S01]  /*20a0*/  UMOV UR44, UR52 ;  /* 0x00000034002c7c82 */ /* 0x000fe20008000000 */
[----:B------:R-:W-:Y:S01]  /*20b0*/  UMOV UR41, UR49 ;  /* 0x0000003100297c82 */ /* 0x000fe20008000000 */
[----:B------:R-:W-:Y:S01]  /*20c0*/  UMOV UR36, UR52 ;  /* 0x0000003400247c82 */ /* 0x000fe20008000000 */
[----:B------:R-:W-:Y:S01]  /*20d0*/  UMOV UR33, UR49 ;  /* 0x0000003100217c82 */ /* 0x000fe20008000000 */
[----:B------:R-:W-:Y:S01]  /*20e0*/  UMOV UR34, UR50 ;  /* 0x0000003200227c82 */ /* 0x000fe20008000000 */
[----:B------:R4:W-:Y:S01]  /*20f0*/  UTMALDG.3D.2CTA [UR48], [UR22], desc[UR56] ;  /* 0x00003830160075b4 */ /* 0x0009e20008211000 */
[----:B------:R-:W-:Y:S01]  /*2100*/  UMOV UR26, UR42 ;  /* 0x0000002a001a7c82 */ /* 0x000fe20008000000 */
[----:B------:R-:W-:Y:S01]  /*2110*/  UMOV UR27, UR35 ;  /* 0x00000023001b7c82 */ /* 0x000fe20008000000 */
[----:B------:R-:W-:Y:S01]  /*2120*/  UMOV UR28, UR52 ;  /* 0x00000034001c7c82 */ /* 0x000fe20008000000 */
[----:B------:R-:W-:Y:S01]  /*2130*/  UMOV UR25, UR49 ;  /* 0x0000003100197c82 */ /* 0x000fe20008000000 */
[----:B------:R-:W-:Y:S01]  /*2140*/  UMOV UR18, URZ ;  /* 0x000000ff00127c82 */ /* 0x000fe20008000000 */
[----:B------:R-:W-:Y:S01]  /*2150*/  UMOV UR21, UR52 ;  /* 0x0000003400157c82 */ /* 0x000fe20008000000 */
[----:B------:R-:W-:Y:S01]  /*2160*/  UMOV UR17, UR49 ;  /* 0x0000003100117c82 */ /* 0x000fe20008000000 */
[----:B------:R4:W-:Y:S01]  /*2170*/  UTMALDG.3D.2CTA [UR40], [UR22], desc[UR56] ;  /* 0x00003828160075b4 */ /* 0x0009e20008211000 */
[----:B------:R-:W-:Y:S01]  /*2180*/  UMOV UR63, 0xf0000 ;  /* 0x000f0000003f7882 */ /* 0x000fe20000000000 */
[----:B------:R-:W-:Y:S01]  /*2190*/  UMOV UR13, UR52 ;  /* 0x00000034000d7c82 */ /* 0x000fe20008000000 */
[----:B------:R-:W-:Y:S01]  /*21a0*/  UMOV UR9, UR49 ;  /* 0x0000003100097c82 */ /* 0x000fe20008000000 */
[----:B------:R4:W-:Y:S01]  /*21b0*/  UTMALDG.3D.MULTICAST.2CTA [UR32], [UR14], UR4, desc[UR56] ;  /* 0x000038200e0073b4 */ /* 0x0009e20008211804 */
[----:B------:R4:W-:Y:S01]  /*21c0*/  UTMALDG.3D.MULTICAST.2CTA [UR24], [UR14], UR4, desc[UR56] ;  /* 0x000038180e0073b4 */ /* 0x0009e20008211804 */
[----:B------:R4:W-:Y:S01]  /*21d0*/  UTMALDG.4D.2CTA [UR16], [UR46], desc[UR56] ;  /* 0x000038102e0075b4 */ /* 0x0009e20008219000 */
[----:B------:R4:W-:Y:S02]  /*21e0*/  UTMALDG.4D.MULTICAST.2CTA [UR8], [UR30], UR63, desc[UR56] ;  /* 0x000038081e0073b4 */ /* 0x0009e4000821983f */
[----:B----4-:R-:W-:Y:S01]  /*21f0*/  NOP ;  /* 0x0000000000007918 */ /* 0x010fe20000000000 */
.L_x_32:
[----:B------:R-:W-:Y:S05]  /*2200*/  BSYNC.RECONVERGENT B0 ;  /* 0x0000000000007941 */ /* 0x000fea0003800200 */
.L_x_31:
[----:B------:R-:W-:Y:S02]  /*2210*/  UIADD3 UR42, UPT, UPT, UR42, 0x100, URZ ;  /* 0x000001002a2a7890 */ /* 0x000fe4000fffe0ff */
[----:B------:R-:W-:Y:S02]  /*2220*/  UIADD3 UR11, UPT, UPT, UR11, 0x2, URZ ;  /* 0x000000020b0b7890 */ /* 0x000fe4000fffe0ff */
[----:B------:R-:W-:Y:S01]  /*2230*/  UIADD3 UR19, UPT, UPT, UR19, 0x2, URZ ;  /* 0x0000000213137890 */ /* 0x000fe2000fffe0ff */
[----:B------:R-:W-:Y:S01]  /*2240*/  UMOV UR5, UR29 ;  /* 0x0000001d00057c82 */ /* 0x000fe20008000000 */
[----:B------:R-:W-:Y:S01]  /*2250*/  UMOV UR15, UR60 ;  /* 0x0000003c000f7c82 */ /* 0x000fe20008000000 */
[----:B------:R-:W-:Y:S09]  /*2260*/  BRA.U UP4, `(.L_x_33) ;  /* 0xfffffff904b87547 */ /* 0x000ff2000b83ffff */
.L_x_25:
[----:B------:R-:W-:Y:S01]  /*2270*/  ULEA UR4, UR29, UR7, 0x3 ;  /* 0x000000071d047291 */ /* 0x000fe2000f8e18ff */
[----:B-1----:R-:W-:Y:S01]  /*2280*/  SHF.L.U32 R0, R12, 0x1f, RZ ;  /* 0x0000001f0c007819 */ /* 0x002fe200000006ff */
[----:B------:R-:W-:Y:S01]  /*2290*/  @!P2 SYNCS.ARRIVE.TRANS64.A1T0 RZ, [UR7+0x78], RZ ;  /* 0x000078ffffffa9a7 */ /* 0x000fe20008100007 */
[----:B------:R-:W-:-:S06]  /*22a0*/  UISETP.GT.AND UP0, UPT, UR67, UR66, UPT ;  /* 0x000000424300728c */ /* 0x000fcc000bf04270 */
[----:B--23--:R1:W2:Y:S03]  /*22b0*/  SYNCS.PHASECHK.TRANS64.TRYWAIT P1, [UR4+0x20], R0 ;  /* 0x00002000ff0075a7 */ /* 0x00c2a60008021104 */
[----:B------:R-:W-:Y:S05]  /*22c0*/  BRA.U !UP0, `(.L_x_34) ;  /* 0x00000005084c7547 */ /* 0x000fea000b800000 */
[----:B------:R-:W-:Y:S01]  /*22d0*/  UIADD3 UR37, UPT, UPT, UR70, UR15, URZ ;  /* 0x0000000f46257290 */ /* 0x000fe2000fffe0ff */
[----:B------:R-:W-:-:S11]  /*22e0*/  UMOV UR5, UR29 ;  /* 0x0000001d00057c82 */ /* 0x000fd60008000000 */
.L_x_42:
[----:B------:R-:W-:Y:S01]  /*22f0*/  ULEA UR14, UR5, UR7, 0x3 ;  /* 0x00000007050e7291 */ /* 0x000fe2000f8e18ff */
[----:B--2---:R-:W-:Y:S01]  /*2300*/  @P4 MOV R2, 0x15000 ;  /* 0x0001500000024802 */ /* 0x004fe20000000f00 */
[----:B--23--:R-:W-:Y:S10]  /*2310*/  @P1 BRA `(.L_x_35) ;  /* 0x00000000000c1947 */ /* 0x00cff40003800000 */
[----:B------:R-:W-:-:S04]  /*2320*/  SHF.L.U32 R3, R12, 0x1f, RZ ;  /* 0x0000001f0c037819 */ /* 0x000fc800000006ff */
[----:B------:R-:W2:Y:S02]  /*2330*/  SYNCS.PHASECHK.TRANS64.TRYWAIT P0, [UR14+0x20], R3 ;  /* 0x00002003ff0075a7 */ /* 0x000ea4000800110e */
[----:B--2---:R-:W-:Y:S05]  /*2340*/  @!P0 BRA `(.L_x_36) ;  /* 0x0000007000dc8947 */ /* 0x004fea0003800000 */
.L_x_35:
[----:B------:R2:W-:Y:S01]  /*2350*/  @P4 SYNCS.ARRIVE.TRANS64 RZ, [UR14], R2 ;  /* 0x00000002ffff49a7 */ /* 0x0005e2000800000e */
[----:B------:R-:W-:-:S04]  /*2360*/  ULOP3.LUT UR4, UR58, 0x2, URZ, 0xfc, !UPT ;  /* 0x000000023a047892 */ /* 0x000fc8000f8efcff */
[----:B------:R-:W-:-:S09]  /*2370*/  UISETP.NE.AND UP0, UPT, UR4, 0x2, UPT ;  /* 0x000000020400788c */ /* 0x000fd2000bf05270 */
[----:B------:R-:W-:Y:S05]  /*2380*/  BRA.U UP0, `(.L_x_37) ;  /* 0x0000000100047547 */ /* 0x000fea000b800000 */
[----:B------:R-:W-:Y:S05]  /*2390*/  BPT.TRAP 0x1 ;  /* 0x000000040000795c */ /* 0x000fea0000300000 */
.L_x_37:
[----:B------:R-:W-:Y:S04]  /*23a0*/  BSSY.RECONVERGENT B0, `(.L_x_38) ;  /* 0x0000003000007945 */ /* 0x000fe80003800200 */
[----:B------:R-:W-:Y:S05]  /*23b0*/  @!P3 BRA `(.L_x_39) ;  /* 0x000000000004b947 */ /* 0x000fea0003800000 */
[----:B------:R-:W-:Y:S05]  /*23c0*/  BPT.TRAP 0x1 ;  /* 0x000000040000795c */ /* 0x000fea0000300000 */
.L_x_39:
[----:B------:R-:W-:Y:S05]  /*23d0*/  BSYNC.RECONVERGENT B0 ;  /* 0x0000000000007941 */ /* 0x000fea0003800200 */
.L_x_38:
        /* <DEDUP_REMOVED lines=12> */
[----:B------:R-:W-:Y:S02]  /*24a0*/  UIADD3 UR8, UP3, UPT, UR54, 0x80, URZ ;  /* 0x0000008036087890 */ /* 0x000fe4000ff7e0ff */
[----:B------:R-:W-:Y:S02]  /*24b0*/  USHF.L.U32 UR50, UR15, 0x8, URZ ;  /* 0x000000080f327899 */ /* 0x000fe400080006ff */
[----:B------:R-:W-:Y:S02]  /*24c0*/  ULOP3.LUT UR49, UR14, 0xfefffff8, URZ, 0xc0, !UPT ;  /* 0xfefffff80e317892 */ /* 0x000fe4000f8ec0ff */
[----:B------:R-:W-:Y:S02]  /*24d0*/  UIADD3.X UR9, UPT, UPT, URZ, UR55, URZ, UP3, !UPT ;  /* 0x00000037ff097290 */ /* 0x000fe40009ffe4ff */
[----:B------:R-:W-:-:S02]  /*24e0*/  UIADD3 UR48, UPT, UPT, UR40, 0x6400, URZ ;  /* 0x0000640028307890 */ /* 0x000fc4000fffe0ff */
[----:B------:R-:W-:Y:S02]  /*24f0*/  UIADD3 UR42, UPT, UPT, UR50, 0x80, URZ ;  /* 0x00000080322a7890 */ /* 0x000fe4000fffe0ff */
[----:B------:R-:W-:Y:S02]  /*2500*/  UIADD3 UR40, UPT, UPT, UR40, 0xa400, URZ ;  /* 0x0000a40028287890 */ /* 0x000fe4000fffe0ff */
[----:B------:R-:W-:Y:S01]  /*2510*/  ULEA UR24, UR5, UR45, 0xd ;  /* 0x0000002d05187291 */ /* 0x000fe2000f8e68ff */
[----:B------:R-:W-:Y:S01]  /*2520*/  UMOV UR56, 0x0 ;  /* 0x0000000000387882 */ /* 0x000fe20000000000 */
[----:B------:R-:W-:Y:S01]  /*2530*/  UMOV UR57, 0x10000000 ;  /* 0x1000000000397882 */ /* 0x000fe20000000000 */
[----:B------:R-:W-:Y:S01]  /*2540*/  USHF.L.U32 UR4, UR5, 0xa, URZ ;  /* 0x0000000a05047899 */ /* 0x000fe200080006ff */
[----:B------:R-:W-:Y:S01]  /*2550*/  UTMALDG.3D.2CTA [UR48], [UR8], desc[UR56] ;  /* 0x00003830080075b4 */ /* 0x000fe20008211000 */
[----:B------:R-:W-:Y:S01]  /*2560*/  UIADD3 UR22, UP2, UPT, UR54, 0x180, URZ ;  /* 0x0000018036167890 */ /* 0x000fe2000ff5e0ff */
[----:B------:R-:W-:Y:S01]  /*2570*/  UMOV UR43, UR51 ;  /* 0x00000033002b7c82 */ /* 0x000fe20008000000 */
[----:B------:R-:W-:Y:S01]  /*2580*/  UMOV UR44, UR52 ;  /* 0x00000034002c7c82 */ /* 0x000fe20008000000 */
[----:B------:R-:W-:Y:S01]  /*2590*/  UIADD3 UR24, UPT, UPT, UR7, UR24, URZ ;  /* 0x0000001807187290 */ /* 0x000fe2000fffe0ff */
[----:B------:R-:W-:Y:S01]  /*25a0*/  UMOV UR41, UR49 ;  /* 0x0000003100297c82 */ /* 0x000fe20008000000 */
[----:B------:R-:W-:Y:S01]  /*25b0*/  UIADD3 UR30, UP1, UPT, UR54, 0x280, URZ ;  /* 0x00000280361e7890 */ /* 0x000fe2000ff3e0ff */
[----:B------:R4:W-:Y:S01]  /*25c0*/  UTMALDG.3D.2CTA [UR40], [UR8], desc[UR56] ;  /* 0x00003828080075b4 */ /* 0x0009e20008211000 */
[----:B------:R-:W-:-:S02]  /*25d0*/  UIADD3 UR46, UP0, UPT, UR54, 0x380, URZ ;  /* 0x00000380362e7890 */ /* 0x000fc4000ff1e0ff */
[----:B------:R-:W-:Y:S02]  /*25e0*/  USHF.L.U32 UR19, UR15, 0x1, URZ ;  /* 0x000000010f137899 */ /* 0x000fe400080006ff */
[----:B------:R-:W-:Y:S02]  /*25f0*/  UIADD3.X UR23, UPT, UPT, URZ, UR55, URZ, UP2, !UPT ;  /* 0x00000037ff177290 */ /* 0x000fe400097fe4ff */
[----:B------:R-:W-:Y:S02]  /*2600*/  UIADD3 UR32, UPT, UPT, UR24, 0x26400, URZ ;  /* 0x0002640018207890 */ /* 0x000fe4000fffe0ff */
[----:B------:R-:W-:Y:S02]  /*2610*/  UPRMT UR6, URZ, 0x5410, UR38 ;  /* 0x00005410ff067896 */ /* 0x000fe40008000026 */
[----:B------:R-:W-:Y:S02]  /*2620*/  UIADD3 UR24, UPT, UPT, UR24, 0x27400, URZ ;  /* 0x0002740018187890 */ /* 0x000fe4000fffe0ff */
[----:B------:R-:W-:-:S02]  /*2630*/  UIADD3.X UR31, UPT, UPT, URZ, UR55, URZ, UP1, !UPT ;  /* 0x00000037ff1f7290 */ /* 0x000fc40008ffe4ff */
[----:B------:R-:W-:Y:S02]  /*2640*/  UIADD3 UR16, UPT, UPT, UR7, 0x2e400, UR4 ;  /* 0x0002e40007107890 */ /* 0x000fe4000fffe004 */
[----:B------:R-:W-:Y:S02]  /*2650*/  UIADD3 UR11, UPT, UPT, UR59, UR19, URZ ;  /* 0x000000133b0b7290 */ /* 0x000fe4000fffe0ff */
[----:B------:R-:W-:Y:S01]  /*2660*/  UIADD3.X UR47, UPT, UPT, URZ, UR55, URZ, UP0, !UPT ;  /* 0x00000037ff2f7290 */ /* 0x000fe200087fe4ff */
[----:B------:R-:W-:Y:S01]  /*2670*/  UMOV UR36, UR52 ;  /* 0x0000003400247c82 */ /* 0x000fe20008000000 */
[----:B------:R-:W-:Y:S01]  /*2680*/  UMOV UR33, UR49 ;  /* 0x0000003100217c82 */ /* 0x000fe20008000000 */
[----:B------:R-:W-:Y:S01]  /*2690*/  UMOV UR34, UR50 ;  /* 0x0000003200227c82 */ /* 0x000fe20008000000 */
[----:B------:R-:W-:Y:S01]  /*26a0*/  UMOV UR27, UR35 ;  /* 0x00000023001b7c82 */ /* 0x000fe20008000000 */
[----:B------:R-:W-:Y:S01]  /*26b0*/  UMOV UR28, UR52 ;  /* 0x00000034001c7c82 */ /* 0x000fe20008000000 */
[----:B------:R-:W-:Y:S01]  /*26c0*/  UMOV UR25, UR49 ;  /* 0x0000003100197c82 */ /* 0x000fe20008000000 */
[----:B------:R-:W-:Y:S01]  /*26d0*/  UMOV UR26, UR42 ;  /* 0x0000002a001a7c82 */ /* 0x000fe20008000000 */
[----:B------:R-:W-:Y:S01]  /*26e0*/  UMOV UR18, URZ ;  /* 0x000000ff00127c82 */ /* 0x000fe20008000000 */
[----:B------:R-:W-:Y:S01]  /*26f0*/  UMOV UR21, UR52 ;  /* 0x0000003400157c82 */ /* 0x000fe20008000000 */
[----:B------:R1:W-:Y:S01]  /*2700*/  UTMALDG.3D.MULTICAST.2CTA [UR32], [UR22], UR6, desc[UR56] ;  /* 0x00003820160073b4 */ /* 0x0003e20008211806 */
[----:B------:R-:W-:Y:S01]  /*2710*/  UMOV UR17, UR49 ;  /* 0x0000003100117c82 */ /* 0x000fe20008000000 */
[----:B------:R-:W-:Y:S01]  /*2720*/  UMOV UR13, UR52 ;  /* 0x00000034000d7c82 */ /* 0x000fe20008000000 */
[----:B------:R1:W-:Y:S01]  /*2730*/  UTMALDG.3D.MULTICAST.2CTA [UR24], [UR22], UR6, desc[UR56] ;  /* 0x00003818160073b4 */ /* 0x0003e20008211806 */
[----:B----4-:R-:W-:Y:S01]  /*2740*/  ULOP3.LUT UR8, UR4, UR53, URZ, 0xfc, !UPT ;  /* 0x0000003504087292 */ /* 0x010fe2000f8efcff */
[----:B------:R-:W-:-:S02]  /*2750*/  UMOV UR9, UR49 ;  /* 0x0000003100097c82 */ /* 0x000fc40008000000 */
[----:B------:R-:W-:Y:S01]  /*2760*/  UMOV UR4, 0xf0000 ;  /* 0x000f000000047882 */ /* 0x000fe20000000000 */
[----:B------:R-:W-:Y:S01]  /*2770*/  UIADD3 UR8, UPT, UPT, UR7, 0x2f400, UR8 ;  /* 0x0002f40007087890 */ /* 0x000fe2000fffe008 */
[----:B------:R1:W-:Y:S08]  /*2780*/  UTMALDG.4D.2CTA [UR16], [UR30], desc[UR56] ;  /* 0x000038101e0075b4 */ /* 0x0003f00008219000 */
[----:B------:R1:W-:Y:S02]  /*2790*/  UTMALDG.4D.MULTICAST.2CTA [UR8], [UR46], UR4, desc[UR56] ;  /* 0x000038082e0073b4 */ /* 0x0003e40008219804 */
[----:B-1----:R-:W-:Y:S01]  /*27a0*/  NOP ;  /* 0x0000000000007918 */ /* 0x002fe20000000000 */
.L_x_41:
[----:B------:R-:W-:Y:S05]  /*27b0*/  BSYNC.RECONVERGENT B0 ;  /* 0x0000000000007941 */ /* 0x000fea0003800200 */
.L_x_40:
[----:B------:R-:W-:Y:S01]  /*27c0*/  UIADD3 UR15, UPT, UPT, UR15, 0x1, URZ ;  /* 0x000000010f0f7890 */ /* 0x000fe2000fffe0ff */
[----:B------:R-:W-:-:S03]  /*27d0*/  UMOV UR5, UR29 ;  /* 0x0000001d00057c82 */ /* 0x000fc60008000000 */
[----:B------:R-:W-:-:S09]  /*27e0*/  UISETP.NE.AND UP0, UPT, UR15, UR37, UPT ;  /* 0x000000250f00728c */ /* 0x000fd2000bf05270 */
[----:B------:R-:W-:Y:S05]  /*27f0*/  BRA.U UP0, `(.L_x_42) ;  /* 0xfffffff900bc7547 */ /* 0x000fea000b83ffff */
.L_x_34:
[C---:B------:R-:W-:Y:S01]  /*2800*/  LEA R3, R11.reuse, UR7, 0x3 ;  /* 0x000000070b037c11 */ /* 0x040fe2000f8e18ff */
[----:B------:R-:W-:Y:S01]  /*2810*/  NOP ;  /* 0x0000000000007918 */ /* 0x000fe20000000000 */
[----:B-1----:R-:W-:Y:S02]  /*2820*/  SHF.L.U32 R0, R10, 0x1f, RZ ;  /* 0x0000001f0a007819 */ /* 0x002fe400000006ff */
[----:B------:R-:W-:Y:S02]  /*2830*/  LEA R5, R11, UR7, 0x4 ;  /* 0x000000070b057c11 */ /* 0x000fe4000f8e20ff */
[----:B------:R-:W1:Y:S02]  /*2840*/  SYNCS.PHASECHK.TRANS64.TRYWAIT P0, [R3+URZ+0x80], R0 ;  /* 0x00008000030075a7 */ /* 0x000e6400080011ff */
[----:B-1----:R-:W-:Y:S05]  /*2850*/  @!P0 BRA `(.L_x_43) ;  /* 0x0000006c00b08947 */ /* 0x002fea0003800000 */
.L_x_140:
[----:B------:R-:W4:Y:S01]  /*2860*/  LDS.128 R4, [R5+0xf0] ;  /* 0x0000f00005047984 */ /* 0x000f220000000c00 */
[----:B------:R-:W-:Y:S01]  /*2870*/  UISETP.GE.AND UP0, UPT, UR39, 0x1, UPT ;  /* 0x000000012700788c */ /* 0x000fe2000bf06270 */
[----:B------:R-:W-:Y:S01]  /*2880*/  @!PT LDS RZ, [RZ] ;  /* 0x00000000fffff984 */ /* 0x000fe20000000800 */
[----:B------:R-:W-:Y:S01]  /*2890*/  @!PT LDS RZ, [RZ] ;  /* 0x00000000fffff984 */ /* 0x000fe20000000800 */
[----:B------:R-:W-:Y:S01]  /*28a0*/  @!PT LDS RZ, [RZ] ;  /* 0x00000000fffff984 */ /* 0x000fe20000000800 */
[----:B------:R-:W-:Y:S01]  /*28b0*/  @!PT LDS RZ, [RZ] ;  /* 0x00000000fffff984 */ /* 0x000fe20000000800 */
[----:B------:R1:W-:Y:S06]  /*28c0*/  MEMBAR.ALL.CTA ;  /* 0x0000000000007992 */ /* 0x0003ec0000008000 */
[----:B-1----:R-:W1:Y:S01]  /*28d0*/  FENCE.VIEW.ASYNC.S ;  /* 0x00000000000073c6 */ /* 0x002e620000000000 */
[----:B----4-:R-:W-:-:S13]  /*28e0*/  LOP3.LUT P0, RZ, R6, 0x1, RZ, 0xc0, !PT ;  /* 0x0000000106ff7812 */ /* 0x010fda000780c0ff */
[----:B-1----:R-:W-:Y:S01]  /*28f0*/  VOTEU.ANY UP1, P0 ;  /* 0x0000000000ff7886 */ /* 0x002fe20000020100 */
[----:B------:R-:W-:-:S13]  /*2900*/  PLOP3.LUT P0, PT, PT, PT, UP1, 0x80, 0x8 ;  /* 0x000000000008781c */ /* 0x000fda0003f0f018 */
[----:B------:R-:W-:Y:S02]  /*2910*/  @P0 LOP3.LUT R0, R5, 0xffff, RZ, 0xc0, !PT ;  /* 0x0000ffff05000812 */ /* 0x000fe400078ec0ff */
[----:B--2---:R-:W-:Y:S02]  /*2920*/  @P0 MOV R2, R4 ;  /* 0x0000000400020202 */ /* 0x004fe40000000f00 */
[----:B------:R-:W-:Y:S01]  /*2930*/  @P0 R2UR UR5, R0 ;  /* 0x00000000000502ca */ /* 0x000fe200000e0000 */
[----:B------:R-:W-:Y:S01]  /*2940*/  VIADD R0, R3, 0x90 ;  /* 0x0000009003007836 */ /* 0x000fe20000000000 */
[----:B------:R-:W-:Y:S02]  /*2950*/  @P0 SHF.R.U32.HI R4, RZ, 0x10, R5 ;  /* 0x00000010ff040819 */ /* 0x000fe40000011605 */
[----:B------:R-:W-:Y:S02]  /*2960*/  @P0 R2UR UR6, R2 ;  /* 0x00000000020602ca */ /* 0x000fe400000e0000 */
[----:B------:R-:W-:-:S02]  /*2970*/  PRMT R0, RZ, 0x654, R0 ;  /* 0x00000654ff007816 */ /* 0x000fc40000000000 */
[----:B------:R-:W-:Y:S02]  /*2980*/  @P0 R2UR UR4, R4 ;  /* 0x00000000040402ca */ /* 0x000fe400000e0000 */
[----:B------:R1:W-:Y:S03]  /*2990*/  SYNCS.ARRIVE.TRANS64.RED.A1T0 RZ, [R0+URZ], RZ ;  /* 0x000000ff00ff79a7 */ /* 0x0003e600081004ff */
[----:B------:R-:W-:-:S04]  /*29a0*/  @UP1 UMOV UR61, UR5 ;  /* 0x00000005003d1c82 */ /* 0x000fc80008000000 */
[----:B------:R-:W-:-:S04]  /*29b0*/  @UP1 UMOV UR62, UR6 ;  /* 0x00000006003e1c82 */ /* 0x000fc80008000000 */
[----:B------:R-:W-:Y:S01]  /*29c0*/  @UP1 UMOV UR52, UR4 ;  /* 0x0000000400341c82 */ /* 0x000fe20008000000 */
[----:B------:R-:W-:Y:S05]  /*29d0*/  BRA.U !UP0, `(.L_x_44) ;  /* 0x0000000108d47547 */ /* 0x000fea000b800000 */
[----:B------:R-:W2:Y:S01]  /*29e0*/  LDCU.128 UR12, c[0x0][0xf10] ;  /* 0x0001e200ff0c77ac */ /* 0x000ea20008000c00 */
[----:B------:R-:W4:Y:S01]  /*29f0*/  LDCU UR11, c[0x0][0xf20] ;  /* 0x0001e400ff0b77ac */ /* 0x000f220008000800 */
[----:B------:R-:W3:Y:S01]  /*2a00*/  LDCU UR22, c[0x0][0xf0c] ;  /* 0x0001e180ff1677ac */ /* 0x000ee20008000800 */
[----:B------:R-:W1:Y:S01]  /*2a10*/  LDCU.64 UR8, c[0x0][0xf28] ;  /* 0x0001e500ff0877ac */ /* 0x000e620008000a00 */
[----:B------:R-:W-:Y:S02]  /*2a20*/  UISETP.NE.AND UP3, UPT, UR39, 0x1, UPT ;  /* 0x000000012700788c */ /* 0x000fe4000bf65270 */
[----:B--2---:R-:W-:Y:S02]  /*2a30*/  UIMAD.WIDE.U32 UR16, UR64, UR15, URZ ;  /* 0x0000000f401072a5 */ /* 0x004fe4000f8e00ff */
[----:B------:R-:W-:Y:S02]  /*2a40*/  UIMAD.WIDE.U32 UR4, UR65, UR12, URZ ;  /* 0x0000000c410472a5 */ /* 0x000fe4000f8e00ff */
[----:B------:R-:W-:-:S02]  /*2a50*/  UISETP.NE.AND UP0, UPT, UR14, 0x1, UPT ;  /* 0x000000010e00788c */ /* 0x000fc4000bf05270 */
[----:B------:R-:W-:Y:S01]  /*2a60*/  UIMAD.WIDE.U32 UR20, UR61, UR15, URZ ;  /* 0x0000000f3d1472a5 */ /* 0x000fe2000f8e00ff */
[----:B------:R-:W-:Y:S02]  /*2a70*/  UMOV UR16, UR17 ;  /* 0x0000001100107c82 */ /* 0x000fe40008000000 */
[----:B------:R-:W-:Y:S01]  /*2a80*/  UMOV UR4, UR5 ;  /* 0x0000000500047c82 */ /* 0x000fe20008000000 */
[----:B----4-:R-:W-:Y:S02]  /*2a90*/  USHF.R.U32.HI UR16, URZ, UR11, UR16 ;  /* 0x0000000bff107299 */ /* 0x010fe40008011610 */
[----:B---3--:R-:W-:Y:S02]  /*2aa0*/  UISETP.NE.AND UP2, UPT, UR22, 0x1, UPT ;  /* 0x000000011600788c */ /* 0x008fe4000bf45270 */
[----:B------:R-:W-:Y:S02]  /*2ab0*/  USHF.R.U32.HI UR4, URZ, UR13, UR4 ;  /* 0x0000000dff047299 */ /* 0x000fe40008011604 */
[----:B------:R-:W-:-:S02]  /*2ac0*/  USEL UR5, UR64, UR16, !UP0 ;  /* 0x0000001040057287 */ /* 0x000fc4000c000000 */
[----:B------:R-:W-:Y:S02]  /*2ad0*/  USEL UR6, UR65, UR4, !UP2 ;  /* 0x0000000441067287 */ /* 0x000fe4000d000000 */
[----:B-1----:R-:W-:Y:S01]  /*2ae0*/  UIMAD.WIDE.U32 UR16, UR5, UR8, URZ ;  /* 0x00000008051072a5 */ /* 0x002fe2000f8e00ff */
[----:B------:R-:W-:Y:S01]  /*2af0*/  UMOV UR4, UR21 ;  /* 0x0000001500047c82 */ /* 0x000fe20008000000 */
[----:B------:R-:W-:Y:S02]  /*2b00*/  UIMAD.WIDE.U32 UR18, UR62, UR12, URZ ;  /* 0x0000000c3e1272a5 */ /* 0x000fe4000f8e00ff */
[----:B------:R-:W-:-:S03]  /*2b10*/  UIMAD.WIDE.U32 UR20, UR6, UR8, URZ ;  /* 0x00000008061472a5 */ /* 0x000fc6000f8e00ff */
[----:B------:R-:W-:Y:S01]  /*2b20*/  UMOV UR16, UR17 ;  /* 0x0000001100107c82 */ /* 0x000fe20008000000 */
[----:B------:R-:W-:Y:S02]  /*2b30*/  USHF.R.U32.HI UR4, URZ, UR11, UR4 ;  /* 0x0000000bff047299 */ /* 0x000fe40008011604 */
[----:B------:R-:W-:Y:S01]  /*2b40*/  @UP3 USHF.R.U32.HI UR5, URZ, UR9, UR16 ;  /* 0x00000009ff053299 */ /* 0x000fe20008011610 */
[----:B------:R-:W-:Y:S01]  /*2b50*/  UMOV UR18, UR19 ;  /* 0x0000001300127c82 */ /* 0x000fe20008000000 */
[----:B------:R-:W-:Y:S01]  /*2b60*/  UMOV UR20, UR21 ;  /* 0x0000001500147c82 */ /* 0x000fe20008000000 */
[----:B------:R-:W-:Y:S02]  /*2b70*/  USHF.R.U32.HI UR13, URZ, UR13, UR18 ;  /* 0x0000000dff0d7299 */ /* 0x000fe40008011612 */
[----:B------:R-:W-:Y:S02]  /*2b80*/  USEL UR4, UR61, UR4, !UP0 ;  /* 0x000000043d047287 */ /* 0x000fe4000c000000 */
[----:B------:R-:W-:-:S02]  /*2b90*/  @UP3 USHF.R.U32.HI UR6, URZ, UR9, UR20 ;  /* 0x00000009ff063299 */ /* 0x000fc40008011614 */
[----:B------:R-:W-:Y:S02]  /*2ba0*/  UIMAD UR11, UR39, UR5, URZ ;  /* 0x00000005270b72a4 */ /* 0x000fe4000f8e02ff */
[----:B------:R-:W-:Y:S02]  /*2bb0*/  USEL UR5, UR62, UR13, !UP2 ;  /* 0x0000000d3e057287 */ /* 0x000fe4000d000000 */
[----:B------:R-:W-:Y:S02]  /*2bc0*/  UIMAD UR12, UR39, UR6, URZ ;  /* 0x00000006270c72a4 */ /* 0x000fe4000f8e02ff */
[----:B------:R-:W-:Y:S02]  /*2bd0*/  UISETP.GE.AND UP0, UPT, UR4, UR11, UPT ;  /* 0x0000000b0400728c */ /* 0x000fe4000bf06270 */
[----:B------:R-:W-:Y:S02]  /*2be0*/  UIMAD.WIDE.U32 UR16, UR4, UR8, URZ ;  /* 0x00000008041072a5 */ /* 0x000fe4000f8e00ff */
[----:B------:R-:W-:-:S02]  /*2bf0*/  UISETP.GE.OR UP0, UPT, UR5, UR12, UP0 ;  /* 0x0000000c0500728c */ /* 0x000fc40008706670 */
        /* <DEDUP_REMOVED lines=19> */
.L_x_44:
[----:B------:R-:W2:Y:S02]  /*2d30*/  LDCU UR4, c[0x0][0xf30] ;  /* 0x0001e600ff0477ac */ /* 0x000ea40008000800 */
[----:B--2---:R-:W-:-:S09]  /*2d40*/  UISETP.NE.AND UP0, UPT, UR4, 0x1, UPT ;  /* 0x000000010400788c */ /* 0x004fd2000bf05270 */
[----:B------:R-:W-:Y:S05]  /*2d50*/  BRA.U UP0, `(.L_x_45) ;  /* 0x0000000100447547 */ /* 0x000fea000b800000 */
[----:B------:R-:W2:Y:S01]  /*2d60*/  LDCU.128 UR12, c[0x0][0xf10] ;  /* 0x0001e200ff0c77ac */ /* 0x000ea20008000c00 */
[----:B------:R-:W4:Y:S01]  /*2d70*/  LDCU UR11, c[0x0][0xf0c] ;  /* 0x0001e180ff0b77ac */ /* 0x000f220008000800 */
[----:B------:R-:W1:Y:S01]  /*2d80*/  LDCU UR6, c[0x0][0xf20] ;  /* 0x0001e400ff0677ac */ /* 0x000e620008000800 */
[----:B--2---:R-:W-:Y:S02]  /*2d90*/  UIMAD.WIDE.U32 UR8, UR62, UR12, URZ ;  /* 0x0000000c3e0872a5 */ /* 0x004fe4000f8e00ff */
[----:B------:R-:W-:Y:S02]  /*2da0*/  UIMAD.WIDE.U32 UR4, UR61, UR15, URZ ;  /* 0x0000000f3d0472a5 */ /* 0x000fe4000f8e00ff */
[----:B----4-:R-:W-:Y:S02]  /*2db0*/  UISETP.NE.AND UP2, UPT, UR11, 0x1, UPT ;  /* 0x000000010b00788c */ /* 0x010fe4000bf45270 */
[----:B------:R-:W-:Y:S01]  /*2dc0*/  UISETP.NE.AND UP0, UPT, UR14, 0x1, UPT ;  /* 0x000000010e00788c */ /* 0x000fe2000bf05270 */
[----:B------:R-:W-:-:S02]  /*2dd0*/  UMOV UR8, UR9 ;  /* 0x0000000900087c82 */ /* 0x000fc40008000000 */
[----:B------:R-:W-:Y:S01]  /*2de0*/  UMOV UR4, UR5 ;  /* 0x0000000500047c82 */ /* 0x000fe20008000000 */
[----:B------:R-:W-:Y:S02]  /*2df0*/  USHF.R.U32.HI UR13, URZ, UR13, UR8 ;  /* 0x0000000dff0d7299 */ /* 0x000fe40008011608 */
[----:B-1----:R-:W-:Y:S02]  /*2e00*/  USHF.R.U32.HI UR4, URZ, UR6, UR4 ;  /* 0x00000006ff047299 */ /* 0x002fe40008011604 */
[----:B------:R-:W-:Y:S02]  /*2e10*/  USEL UR5, UR62, UR13, !UP2 ;  /* 0x0000000d3e057287 */ /* 0x000fe4000d000000 */
[----:B------:R-:W-:-:S04]  /*2e20*/  USEL UR4, UR61, UR4, !UP0 ;  /* 0x000000043d047287 */ /* 0x000fc8000c000000 */
[----:B------:R-:W-:Y:S02]  /*2e30*/  UIADD3 UR6, UPT, UPT, UR5, -UR4, URZ ;  /* 0x8000000405067290 */ /* 0x000fe4000fffe0ff */
[----:B------:R-:W-:Y:S02]  /*2e40*/  UIADD3 UR4, UPT, UPT, -UR5, UR4, URZ ;  /* 0x0000000405047290 */ /* 0x000fe4000fffe1ff */
[----:B------:R-:W-:Y:S02]  /*2e50*/  UIMAD UR61, UR6, UR14, UR61 ;  /* 0x0000000e063d72a4 */ /* 0x000fe4000f8e023d */
[----:B------:R-:W-:-:S12]  /*2e60*/  UIMAD UR62, UR4, UR11, UR62 ;  /* 0x0000000b043e72a4 */ /* 0x000fd8000f8e023e */
.L_x_45:
[----:B------:R-:W-:Y:S01]  /*2e70*/  VIADD R11, R11, 0x1 ;  /* 0x000000010b0b7836 */ /* 0x000fe20000000000 */
[----:B------:R-:W-:Y:S02]  /*2e80*/  R2UR UR5, R87 ;  /* 0x00000000570572ca */ /* 0x000fe400000e0000 */
[----:B------:R-:W-:Y:S02]  /*2e90*/  R2UR UR4, R86 ;  /* 0x00000000560472ca */ /* 0x000fe400000e0000 */
[C---:B------:R-:W-:Y:S02]  /*2ea0*/  ISETP.NE.AND P0, PT, R11.reuse, 0x2, PT ;  /* 0x000000020b00780c */ /* 0x040fe40003f05270 */
[----:B------:R-:W-:Y:S02]  /*2eb0*/  PLOP3.LUT P2, PT, PT, PT, PT, 0x80, 0x8 ;  /* 0x000000000008781c */ /* 0x000fe40003f4f070 */
[----:B------:R-:W-:Y:S02]  /*2ec0*/  SEL R3, RZ, 0x1, P0 ;  /* 0x00000001ff037807 */ /* 0x000fe40000000000 */
[----:B------:R-:W-:-:S02]  /*2ed0*/  SEL R11, R11, RZ, P0 ;  /* 0x000000ff0b0b7207 */ /* 0x000fc40000000000 */
[----:B------:R-:W-:Y:S01]  /*2ee0*/  LOP3.LUT R10, R10, R3, RZ, 0x3c, !PT ;  /* 0x000000030a0a7212 */ /* 0x000fe200078e3cff */
[----:B------:R-:W-:Y:S02]  /*2ef0*/  UIADD3 UR26, UPT, UPT, UR62, UR5, URZ ;  /* 0x000000053e1a7290 */ /* 0x000fe4000fffe0ff */
[----:B------:R-:W-:Y:S01]  /*2f00*/  UIADD3 UR28, UPT, UPT, UR61, UR4, URZ ;  /* 0x000000043d1c7290 */ /* 0x000fe2000fffe0ff */
[----:B------:R-:W-:Y:S11]  /*2f10*/  BRA.U UP1, `(.L_x_46) ;  /* 0xffffffe901e47547 */ /* 0x000ff6000b83ffff */
[----:B------:R-:W-:Y:S01]  /*2f20*/  UIADD3 UR7, UPT, UPT, UR7, 0x20, URZ ;  /* 0x0000002007077890 */ /* 0x000fe2000fffe0ff */
[----:B------:R-:W-:-:S03]  /*2f30*/  SHF.L.U32 R3, R12, 0x1f, RZ ;  /* 0x0000001f0c037819 */ /* 0x000fc600000006ff */
[----:B------:R-:W-:-:S09]  /*2f40*/  ULEA UR4, UR29, UR7, 0x3 ;  /* 0x000000071d047291 */ /* 0x000fd2000f8e18ff */
[----:B------:R-:W2:Y:S02]  /*2f50*/  SYNCS.PHASECHK.TRANS64.TRYWAIT P0, [UR4], R3 ;  /* 0x00000003ff0075a7 */ /* 0x000ea40008001104 */
[----:B--2---:R-:W-:Y:S05]  /*2f60*/  @!P0 BRA `(.L_x_47) ;  /* 0x0000006800008947 */ /* 0x004fea0003800000 */
.L_x_142:
[----:B------:R-:W-:-:S04]  /*2f70*/  UIADD3 UR4, UPT, UPT, UR29, 0x1, URZ ;  /* 0x000000011d047890 */ /* 0x000fc8000fffe0ff */
[----:B------:R-:W-:-:S04]  /*2f80*/  UISETP.NE.AND UP0, UPT, UR4, 0x4, UPT ;  /* 0x000000040400788c */ /* 0x000fc8000bf05270 */
[----:B------:R-:W-:Y:S02]  /*2f90*/  USEL UR6, URZ, 0x1, UP0 ;  /* 0x00000001ff067887 */ /* 0x000fe40008000000 */
[----:B------:R-:W-:-:S04]  /*2fa0*/  USEL UR4, UR4, URZ, UP0 ;  /* 0x000000ff04047287 */ /* 0x000fc80008000000 */
[----:B------:R-:W-:Y:S01]  /*2fb0*/  ULEA UR5, UR4, UR7, 0x3 ;  /* 0x0000000704057291 */ /* 0x000fe2000f8e18ff */
[----:B------:R-:W-:-:S04]  /*2fc0*/  LOP3.LUT R2, R12, UR6, RZ, 0x3c, !PT ;  /* 0x000000060c027c12 */ /* 0x000fc8000f8e3cff */
[----:B-1----:R-:W-:-:S04]  /*2fd0*/  SHF.L.U32 R3, R2, 0x1f, RZ ;  /* 0x0000001f02037819 */ /* 0x002fc800000006ff */
[----:B------:R-:W1:Y:S02]  /*2fe0*/  SYNCS.PHASECHK.TRANS64.TRYWAIT P0, [UR5], R3 ;  /* 0x00000003ff0075a7 */ /* 0x000e640008001105 */
[----:B-1----:R-:W-:Y:S05]  /*2ff0*/  @!P0 BRA `(.L_x_48) ;  /* 0x0000006400f48947 */ /* 0x002fea0003800000 */
.L_x_144:
        /* <DEDUP_REMOVED lines=9> */
.L_x_146:
[----:B------:R-:W-:-:S04]  /*3090*/  UIADD3 UR4, UPT, UPT, UR4, 0x1, URZ ;  /* 0x0000000104047890 */ /* 0x000fc8000fffe0ff */
[----:B------:R-:W-:-:S04]  /*30a0*/  UISETP.NE.AND UP0, UPT, UR4, 0x4, UPT ;  /* 0x000000040400788c */ /* 0x000fc8000bf05270 */
[----:B------:R-:W-:Y:S02]  /*30b0*/  USEL UR5, URZ, 0x1, UP0 ;  /* 0x00000001ff057887 */ /* 0x000fe40008000000 */
[----:B------:R-:W-:-:S04]  /*30c0*/  USEL UR4, UR4, URZ, UP0 ;  /* 0x000000ff04047287 */ /* 0x000fc80008000000 */
[----:B------:R-:W-:Y:S01]  /*30d0*/  ULEA UR4, UR4, UR7, 0x3 ;  /* 0x0000000704047291 */ /* 0x000fe2000f8e18ff */
[----:B-1----:R-:W-:-:S04]  /*30e0*/  LOP3.LUT R3, R2, UR5, RZ, 0x3c, !PT ;  /* 0x0000000502037c12 */ /* 0x002fc8000f8e3cff */
[----:B------:R-:W-:Y:S01]  /*30f0*/  SHF.L.U32 R3, R3, 0x1f, RZ ;  /* 0x0000001f03037819 */ /* 0x000fe200000006ff */
[----:B------:R-:W-:-:S07]  /*3100*/  IMAD.U32 R0, RZ, RZ, UR4 ;  /* 0x00000004ff007e24 */ /* 0x000fce000f8e00ff */
.L_x_50:
[----:B-1----:R1:W2:Y:S02]  /*3110*/  SYNCS.PHASECHK.TRANS64.TRYWAIT P0, [R0+URZ], R3 ;  /* 0x00000003000075a7 */ /* 0x0022a400080011ff */
[----:B--2---:R-:W-:Y:S05]  /*3120*/  @!P0 NANOSLEEP.SYNCS 0x989680 ;  /* 0x009896800000895d */ /* 0x004fea0003900000 */
[----:B------:R-:W2:Y:S02]  /*3130*/  @!P0 SYNCS.PHASECHK.TRANS64 P0, [R0+URZ], R3 ;  /* 0x00000003000085a7 */ /* 0x000ea400080010ff */
[----:B--2---:R-:W-:Y:S05]  /*3140*/  @P0 EXIT ;  /* 0x000000000000094d */ /* 0x004fea0003800000 */
[----:B------:R-:W-:Y:S05]  /*3150*/  BRA `(.L_x_50) ;  /* 0xfffffffc00ec7947 */ /* 0x000fea000383ffff */
.L_x_22:
[----:B------:R-:W-:-:S13]  /*3160*/  R2UR UR4, R88 ;  /* 0x00000000580472ca */ /* 0x000fda00000e0000 */
[----:B------:R-:W-:-:S04]  /*3170*/  UISETP.NE.AND UP0, UPT, UR4, URZ, UPT ;  /* 0x000000ff0400728c */ /* 0x000fc8000bf05270 */
[----:B------:R-:W-:-:S09]  /*3180*/  UISETP.NE.OR UP0, UPT, UR18, 0x1, UP0 ;  /* 0x000000011200788c */ /* 0x000fd20008705670 */
[----:B------:R-:W-:Y:S05]  /*3190*/  BRA.U UP0, `(.L_x_51) ;  /* 0x0000000500507547 */ /* 0x000fea000b800000 */
[----:B------:R-:W-:Y:S01]  /*31a0*/  R2UR UR4, R88 ;  /* 0x00000000580472ca */ /* 0x000fe200000e0000 */
[----:B------:R-:W-:Y:S01]  /*31b0*/  IMAD.MOV.U32 R12, RZ, RZ, 0x1 ;  /* 0x00000001ff0c7424 */ /* 0x000fe200078e00ff */
[----:B------:R-:W-:Y:S02]  /*31c0*/  ISETP.GE.U32.AND P2, PT, R5, 0x4, PT ;  /* 0x000000040500780c */ /* 0x000fe40003f46070 */
[----:B------:R-:W-:Y:S01]  /*31d0*/  CS2R R6, SRZ ;  /* 0x0000000000067805 */ /* 0x000fe2000001ff00 */
[----:B------:R-:W-:Y:S01]  /*31e0*/  IMAD.MOV.U32 R3, RZ, RZ, RZ ;  /* 0x000000ffff037224 */ /* 0x000fe200078e00ff */
[----:B------:R-:W-:Y:S01]  /*31f0*/  UMOV UR6, 0x400 ;  /* 0x0000040000067882 */ /* 0x000fe20000000000 */
[----:B------:R-:W-:Y:S01]  /*3200*/  IMAD.MOV.U32 R4, RZ, RZ, RZ ;  /* 0x000000ffff047224 */ /* 0x000fe200078e00ff */
[----:B------:R-:W-:-:S05]  /*3210*/  UMOV UR5, URZ ;  /* 0x000000ff00057c82 */ /* 0x000fca0008000000 */
[----:B------:R-:W-:-:S12]  /*3220*/  ULEA UR6, UR4, UR6, 0x18 ;  /* 0x0000000604067291 */ /* 0x000fd8000f8ec0ff */
.L_x_55:
[----:B------:R-:W-:Y:S02]  /*3230*/  LEA R0, R3, UR6, 0x3 ;  /* 0x0000000603007c11 */ /* 0x000fe4000f8e18ff */
[----:B------:R-:W-:-:S03]  /*3240*/  SHF.L.U32 R9, R4, 0x1f, RZ ;  /* 0x0000001f04097819 */ /* 0x000fc600000006ff */
[----:B------:R-:W-:Y:S01]  /*3250*/  VIADD R8, R0, 0xd0 ;  /* 0x000000d000087836 */ /* 0x000fe20000000000 */
[----:B------:R-:W2:Y:S02]  /*3260*/  SYNCS.PHASECHK.TRANS64.TRYWAIT P0, [R0+URZ+0xc0], R9 ;  /* 0x0000c009000075a7 */ /* 0x000ea400080011ff */
[----:B--2---:R-:W-:Y:S05]  /*3270*/  @!P0 BRA `(.L_x_52) ;  /* 0x0000006400848947 */ /* 0x004fea0003800000 */
.L_x_147:
[----:B------:R-:W-:Y:S01]  /*3280*/  ULEA UR4, UR5, UR6, 0x3 ;  /* 0x0000000605047291 */ /* 0x000fe2000f8e18ff */
[----:B------:R-:W-:Y:S01]  /*3290*/  PRMT R8, RZ, 0x654, R8 ;  /* 0x00000654ff087816 */ /* 0x000fe20000000008 */
[----:B--2---:R-:W-:Y:S01]  /*32a0*/  @!P2 IMAD.MOV.U32 R9, RZ, RZ, 0x10 ;  /* 0x00000010ff09a424 */ /* 0x004fe200078e00ff */
[----:B------:R-:W-:Y:S01]  /*32b0*/  SHF.L.U32 R11, R12, 0x1f, RZ ;  /* 0x0000001f0c0b7819 */ /* 0x000fe200000006ff */
[----:B------:R-:W-:Y:S01]  /*32c0*/  UIADD3 UR7, UPT, UPT, UR4, 0x80, URZ ;  /* 0x0000008004077890 */ /* 0x000fe2000fffe0ff */
[----:B------:R2:W-:Y:S05]  /*32d0*/  SYNCS.ARRIVE.TRANS64.RED.A1T0 RZ, [R8+URZ], RZ ;  /* 0x000000ff08ff79a7 */ /* 0x0005ea00081004ff */
[----:B------:R-:W-:Y:S01]  /*32e0*/  IMAD.U32 R0, RZ, RZ, UR7 ;  /* 0x00000007ff007e24 */ /* 0x000fe2000f8e00ff */
[----:B------:R-:W3:Y:S04]  /*32f0*/  SYNCS.PHASECHK.TRANS64.TRYWAIT P0, [UR4+0x90], R11 ;  /* 0x0000900bff0075a7 */ /* 0x000ee80008001104 */
[----:B------:R-:W-:Y:S01]  /*3300*/  PRMT R13, R5, 0x654, R0 ;  /* 0x00000654050d7816 */ /* 0x000fe20000000000 */
[----:B--23--:R-:W-:Y:S06]  /*3310*/  @!P0 BRA `(.L_x_53) ;  /* 0x0000006400708947 */ /* 0x00cfec0003800000 */
.L_x_149:
[----:B------:R-:W-:Y:S01]  /*3320*/  ULEA UR8, UR5, UR6, 0x4 ;  /* 0x0000000605087291 */ /* 0x000fe2000f8e20ff */
[----:B------:R-:W-:Y:S01]  /*3330*/  SEL R2, R13, R2, !P2 ;  /* 0x000000020d027207 */ /* 0x000fe20005000000 */
[----:B------:R-:W-:Y:S01]  /*3340*/  UIADD3 UR9, UPT, UPT, UR4, 0x80, URZ ;  /* 0x0000008004097890 */ /* 0x000fe2000fffe0ff */
[----:B--2---:R-:W-:Y:S01]  /*3350*/  LEA R0, R7, UR6, 0x3 ;  /* 0x0000000607007c11 */ /* 0x004fe2000f8e18ff */
[----:B------:R-:W-:Y:S01]  /*3360*/  UIADD3 UR8, UPT, UPT, UR8, 0xf0, URZ ;  /* 0x000000f008087890 */ /* 0x000fe2000fffe0ff */
[----:B------:R2:W-:Y:S01]  /*3370*/  @!P2 SYNCS.ARRIVE.TRANS64.RED RZ, [R2+URZ], R9 ;  /* 0x0000000902ffa9a7 */ /* 0x0005e200080004ff */
[----:B------:R-:W-:Y:S01]  /*3380*/  UIADD3 UR4, UPT, UPT, UR5, 0x1, URZ ;  /* 0x0000000105047890 */ /* 0x000fe2000fffe0ff */
[----:B------:R-:W-:-:S03]  /*3390*/  VIADD R3, R3, 0x1 ;  /* 0x0000000103037836 */ /* 0x000fc60000000000 */
[----:B------:R-:W-:Y:S02]  /*33a0*/  UISETP.NE.AND UP0, UPT, UR4, 0x2, UPT ;  /* 0x000000020400788c */ /* 0x000fe4000bf05270 */
[----:B------:R-:W-:Y:S01]  /*33b0*/  ISETP.NE.AND P0, PT, R3, 0x2, PT ;  /* 0x000000020300780c */ /* 0x000fe20003f05270 */
[----:B------:R-:W-:Y:S06]  /*33c0*/  UGETNEXTWORKID.BROADCAST [UR8], [UR9] ;  /* 0x00000000080073ca */ /* 0x000fec0008000100 */
[----:B------:R-:W-:Y:S02]  /*33d0*/  USEL UR7, URZ, 0x1, UP0 ;  /* 0x00000001ff077887 */ /* 0x000fe40008000000 */
[----:B------:R-:W-:-:S04]  /*33e0*/  USEL UR5, UR4, URZ, UP0 ;  /* 0x000000ff04057287 */ /* 0x000fc80008000000 */
[----:B------:R-:W-:Y:S02]  /*33f0*/  LOP3.LUT R12, R12, UR7, RZ, 0x3c, !PT ;  /* 0x000000070c0c7c12 */ /* 0x000fe4000f8e3cff */
[----:B--2---:R-:W-:-:S04]  /*3400*/  SHF.L.U32 R9, R6, 0x1f, RZ ;  /* 0x0000001f06097819 */ /* 0x004fc800000006ff */
[----:B------:R-:W2:Y:S02]  /*3410*/  SYNCS.PHASECHK.TRANS64.TRYWAIT P1, [R0+URZ+0x80], R9 ;  /* 0x00008009000075a7 */ /* 0x000ea400080211ff */
[----:B--2---:R-:W-:Y:S05]  /*3420*/  @!P1 BRA `(.L_x_54) ;  /* 0x0000006400449947 */ /* 0x004fea0003800000 */
.L_x_150:
[C---:B------:R-:W-:Y:S01]  /*3430*/  LEA R8, R7.reuse, UR6, 0x4 ;  /* 0x0000000607087c11 */ /* 0x040fe2000f8e20ff */
[----:B------:R-:W-:Y:S01]  /*3440*/  VIADD R7, R7, 0x1 ;  /* 0x0000000107077836 */ /* 0x000fe20000000000 */
[----:B------:R-:W-:Y:S01]  /*3450*/  SEL R3, R3, RZ, P0 ;  /* 0x000000ff03037207 */ /* 0x000fe20000000000 */
[----:B--2---:R-:W-:-:S03]  /*3460*/  VIADD R0, R0, 0x90 ;  /* 0x0000009000007836 */ /* 0x004fc60000000000 */
[----:B------:R-:W2:Y:S01]  /*3470*/  LDS.128 R8, [R8+0xf0] ;  /* 0x0000f00008087984 */ /* 0x000ea20000000c00 */
[C---:B------:R-:W-:Y:S02]  /*3480*/  ISETP.NE.AND P1, PT, R7.reuse, 0x2, PT ;  /* 0x000000020700780c */ /* 0x040fe40003f25270 */
[----:B------:R-:W-:Y:S01]  /*3490*/  PRMT R0, RZ, 0x654, R0 ;  /* 0x00000654ff007816 */ /* 0x000fe20000000000 */
[----:B------:R-:W-:Y:S01]  /*34a0*/  @!PT LDS RZ, [RZ] ;  /* 0x00000000fffff984 */ /* 0x000fe20000000800 */
[----:B------:R-:W-:Y:S01]  /*34b0*/  @!PT LDS RZ, [RZ] ;  /* 0x00000000fffff984 */ /* 0x000fe20000000800 */
[----:B------:R-:W-:Y:S01]  /*34c0*/  @!PT LDS RZ, [RZ] ;  /* 0x00000000fffff984 */ /* 0x000fe20000000800 */
[----:B------:R-:W-:Y:S01]  /*34d0*/  @!PT LDS RZ, [RZ] ;  /* 0x00000000fffff984 */ /* 0x000fe20000000800 */
[----:B------:R3:W-:Y:S06]  /*34e0*/  MEMBAR.ALL.CTA ;  /* 0x0000000000007992 */ /* 0x0007ec0000008000 */
[----:B---3--:R-:W3:Y:S01]  /*34f0*/  FENCE.VIEW.ASYNC.S ;  /* 0x00000000000073c6 */ /* 0x008ee20000000000 */
[----:B------:R-:W-:Y:S01]  /*3500*/  SEL R7, R7, RZ, P1 ;  /* 0x000000ff07077207 */ /* 0x000fe20000800000 */
[----:B---3--:R3:W-:Y:S01]  /*3510*/  SYNCS.ARRIVE.TRANS64.RED.A1T0 RZ, [R0+URZ], RZ ;  /* 0x000000ff00ff79a7 */ /* 0x0087e200081004ff */
[----:B--2---:R-:W-:-:S02]  /*3520*/  LOP3.LUT P3, RZ, R10, 0x1, RZ, 0xc0, !PT ;  /* 0x000000010aff7812 */ /* 0x004fc4000786c0ff */
[----:B------:R-:W-:Y:S02]  /*3530*/  SEL R9, RZ, 0x1, P0 ;  /* 0x00000001ff097807 */ /* 0x000fe40000000000 */
[----:B------:R-:W-:Y:S02]  /*3540*/  SEL R11, RZ, 0x1, P1 ;  /* 0x00000001ff0b7807 */ /* 0x000fe40000800000 */
[----:B------:R-:W-:Y:S02]  /*3550*/  LOP3.LUT R4, R4, R9, RZ, 0x3c, !PT ;  /* 0x0000000904047212 */ /* 0x000fe400078e3cff */
[----:B------:R-:W-:-:S05]  /*3560*/  LOP3.LUT R6, R6, R11, RZ, 0x3c, !PT ;  /* 0x0000000b06067212 */ /* 0x000fca00078e3cff */
[----:B---3--:R-:W-:Y:S05]  /*3570*/  @P3 BRA `(.L_x_55) ;  /* 0xfffffffc002c3947 */ /* 0x008fea000383ffff */
[----:B------:R-:W-:Y:S01]  /*3580*/  ULEA UR4, UR5, UR6, 0x3 ;  /* 0x0000000605047291 */ /* 0x000fe2000f8e18ff */
[----:B------:R-:W-:-:S08]  /*3590*/  SHF.L.U32 R3, R12, 0x1f, RZ ;  /* 0x0000001f0c037819 */ /* 0x000fd000000006ff */
[----:B------:R-:W2:Y:S02]  /*35a0*/  SYNCS.PHASECHK.TRANS64 P0, [UR4+0x90], R3 ;  /* 0x00009003ff0075a7 */ /* 0x000ea40008001004 */
[----:B--2---:R-:W-:Y:S05]  /*35b0*/  @P0 BRA `(.L_x_56) ;  /* 0x0000000000080947 */ /* 0x004fea0003800000 */
[----:B------:R-:W2:Y:S02]  /*35c0*/  SYNCS.PHASECHK.TRANS64.TRYWAIT P0, [UR4+0x90], R3 ;  /* 0x00009003ff0075a7 */ /* 0x000ea40008001104 */
[----:B--2---:R-:W-:Y:S05]  /*35d0*/  @!P0 BRA `(.L_x_57) ;  /* 0x0000006000ec8947 */ /* 0x004fea0003800000 */
.L_x_56:
[----:B------:R-:W-:-:S04]  /*35e0*/  UIADD3 UR7, UPT, UPT, UR5, 0x1, URZ ;  /* 0x0000000105077890 */ /* 0x000fc8000fffe0ff */
[----:B------:R-:W-:-:S04]  /*35f0*/  UISETP.NE.AND UP0, UPT, UR7, 0x2, UPT ;  /* 0x000000020700788c */ /* 0x000fc8000bf05270 */
[----:B------:R-:W-:Y:S02]  /*3600*/  USEL UR8, URZ, 0x1, UP0 ;  /* 0x00000001ff087887 */ /* 0x000fe40008000000 */
[----:B------:R-:W-:-:S04]  /*3610*/  USEL UR7, UR7, URZ, UP0 ;  /* 0x000000ff07077287 */ /* 0x000fc80008000000 */
[----:B------:R-:W-:Y:S01]  /*3620*/  ULEA UR7, UR7, UR6, 0x3 ;  /* 0x0000000607077291 */ /* 0x000fe2000f8e18ff */
[----:B--2---:R-:W-:-:S04]  /*3630*/  LOP3.LUT R3, R12, UR8, RZ, 0x3c, !PT ;  /* 0x000000080c037c12 */ /* 0x004fc8000f8e3cff */
[----:B------:R-:W-:-:S04]  /*3640*/  SHF.L.U32 R0, R3, 0x1f, RZ ;  /* 0x0000001f03007819 */ /* 0x000fc800000006ff */
[----:B------:R-:W2:Y:S02]  /*3650*/  SYNCS.PHASECHK.TRANS64 P0, [UR7+0x90], R0 ;  /* 0x00009000ff0075a7 */ /* 0x000ea40008001007 */
[----:B-12---:R-:W-:Y:S05]  /*3660*/  @P0 EXIT ;  /* 0x000000000000094d */ /* 0x006fea0003800000 */
[----:B------:R-:W-:Y:S02]  /*3670*/  SHF.L.U32 R3, R3, 0x1f, RZ ;  /* 0x0000001f03037819 */ /* 0x000fe400000006ff */
[----:B------:R-:W-:-:S07]  /*3680*/  MOV R0, UR7 ;  /* 0x0000000700007c02 */ /* 0x000fce0008000f00 */
.L_x_58:
[----:B-1----:R1:W2:Y:S02]  /*3690*/  SYNCS.PHASECHK.TRANS64.TRYWAIT P0, [R0+URZ+0x90], R3 ;  /* 0x00009003000075a7 */ /* 0x0022a400080011ff */
[----:B--2---:R-:W-:Y:S05]  /*36a0*/  @!P0 NANOSLEEP.SYNCS 0x989680 ;  /* 0x009896800000895d */ /* 0x004fea0003900000 */
[----:B------:R-:W2:Y:S02]  /*36b0*/  @!P0 SYNCS.PHASECHK.TRANS64 P0, [R0+URZ+0x90], R3 ;  /* 0x00009003000085a7 */ /* 0x000ea400080010ff */
[----:B--2---:R-:W-:Y:S05]  /*36c0*/  @P0 EXIT ;  /* 0x000000000000094d */ /* 0x004fea0003800000 */
[----:B------:R-:W-:Y:S05]  /*36d0*/  BRA `(.L_x_58) ;  /* 0xfffffffc00ec7947 */ /* 0x000fea000383ffff */
.L_x_51:
[----:B------:R-:W-:Y:S05]  /*36e0*/  BRA.U UP5, `(.L_x_59) ;  /* 0x0000001d05ec7547 */ /* 0x000fea000b800000 */
[----:B------:R-:W-:Y:S01]  /*36f0*/  R2UR UR4, R88 ;  /* 0x00000000580472ca */ /* 0x000fe200000e0000 */
[----:B------:R-:W-:Y:S01]  /*3700*/  UMOV UR5, 0x40 ;  /* 0x0000004000057882 */ /* 0x000fe20000000000 */
[----:B------:R-:W-:Y:S01]  /*3710*/  NOP ;  /* 0x0000000000007918 */ /* 0x000fe20000000000 */
[----:B------:R-:W-:-:S10]  /*3720*/  UMOV UR6, 0x400 ;  /* 0x0000040000067882 */ /* 0x000fd40000000000 */
[----:B------:R-:W-:Y:S02]  /*3730*/  ULEA UR5, UR4, UR5, 0x18 ;  /* 0x0000000504057291 */ /* 0x000fe4000f8ec0ff */
[----:B------:R-:W-:-:S07]  /*3740*/  ULEA UR6, UR4, UR6, 0x18 ;  /* 0x0000000604067291 */ /* 0x000fce000f8ec0ff */
[----:B------:R-:W2:Y:S02]  /*3750*/  LDS.U8 R5, [UR5+0x1c] ;  /* 0x00001c05ff057984 */ /* 0x000ea40008000000 */
[----:B--2---:R-:W-:-:S13]  /*3760*/  ISETP.NE.AND P0, PT, R5, RZ, PT ;  /* 0x000000ff0500720c */ /* 0x004fda0003f05270 */
[----:B------:R-:W-:Y:S05]  /*3770*/  @P0 BRA `(.L_x_60) ;  /* 0x0000000400180947 */ /* 0x000fea0003800000 */
[----:B------:R-:W-:Y:S01]  /*3780*/  R2UR UR4, R2 ;  /* 0x00000000020472ca */ /* 0x000fe200000e0000 */
[----:B------:R-:W-:-:S12]  /*3790*/  UIADD3 UR7, UPT, UPT, UR5, 0x8, URZ ;  /* 0x0000000805077890 */ /* 0x000fd8000fffe0ff */
[----:B------:R-:W-:-:S09]  /*37a0*/  UISETP.NE.U32.AND UP1, UPT, UR4, 0x1, UPT ;  /* 0x000000010400788c */ /* 0x000fd2000bf25070 */
[----:B------:R-:W-:Y:S05]  /*37b0*/  BRA.U !UP1, `(.L_x_61) ;  /* 0x0000000109a47547 */ /* 0x000fea000b800000 */
[----:B------:R-:W-:Y:S01]  /*37c0*/  ELECT P0, URZ, PT ;  /* 0x0000000000ff782f */ /* 0x000fe20003800000 */
[----:B------:R-:W-:-:S12]  /*37d0*/  BSSY B0, `(.L_x_61) ;  /* 0x0000027000007945 */ /* 0x000fd80003800000 */
[----:B------:R-:W-:Y:S05]  /*37e0*/  @!P0 BRA `(.L_x_62) ;  /* 0x0000000000948947 */ /* 0x000fea0003800000 */
[----:B------:R-:W-:-:S05]  /*37f0*/  UMOV UR4, 0x10 ;  /* 0x0000001000047882 */ /* 0x000fca0000000000 */
[----:B------:R-:W-:Y:S04]  /*3800*/  DEPBAR.LE SB2, 0x36 ;  /* 0x0000ad800000791a */ /* 0x000fe80000000000 */
[----:B------:R-:W2:Y:S02]  /*3810*/  UTCATOMSWS.2CTA.FIND_AND_SET.ALIGN UP0, UR4, UR4 ;  /* 0x00000004000475e3 */ /* 0x000ea40008200800 */
[----:B--2---:R-:W-:Y:S01]  /*3820*/  MOV R12, UR4 ;  /* 0x00000004000c7c02 */ /* 0x004fe20008000f00 */
[----:B------:R-:W-:Y:S06]  /*3830*/  BRA.U UP0, `(.L_x_63) ;  /* 0x0000000100187547 */ /* 0x000fec000b800000 */
.L_x_64:
[----:B------:R-:W-:Y:S05]  /*3840*/  NANOSLEEP 0x64 ;  /* 0x000000640000795d */ /* 0x000fea0003800000 */
[----:B------:R-:W-:-:S05]  /*3850*/  UMOV UR4, 0x10 ;  /* 0x0000001000047882 */ /* 0x000fca0000000000 */
[----:B------:R-:W-:Y:S04]  /*3860*/  DEPBAR.LE SB2, 0x36 ;  /* 0x0000ad800000791a */ /* 0x000fe80000000000 */
[----:B------:R-:W2:Y:S02]  /*3870*/  UTCATOMSWS.2CTA.FIND_AND_SET.ALIGN UP0, UR4, UR4 ;  /* 0x00000004000475e3 */ /* 0x000ea40008200800 */
[----:B--2---:R-:W-:Y:S01]  /*3880*/  MOV R12, UR4 ;  /* 0x00000004000c7c02 */ /* 0x004fe20008000f00 */
[----:B------:R-:W-:Y:S05]  /*3890*/  BRA.U !UP0, `(.L_x_64) ;  /* 0xfffffffd08e87547 */ /* 0x000fea000b83ffff */
.L_x_63:
[----:B------:R-:W2:Y:S01]  /*38a0*/  LDS R8, [UR5+0x10] ;  /* 0x00001005ff087984 */ /* 0x000ea20008000800 */
[----:B------:R-:W-:Y:S01]  /*38b0*/  R2UR UR4, R0 ;  /* 0x00000000000472ca */ /* 0x000fe200000e0000 */
[----:B------:R-:W-:-:S04]  /*38c0*/  IMAD.U32 R5, RZ, RZ, UR6 ;  /* 0x00000006ff057e24 */ /* 0x000fc8000f8e00ff */
[----:B------:R-:W-:-:S08]  /*38d0*/  VIADD R5, R5, 0x110 ;  /* 0x0000011005057836 */ /* 0x000fd00000000000 */
[----:B------:R-:W-:Y:S02]  /*38e0*/  MOV R6, UR4 ;  /* 0x0000000400067c02 */ /* 0x000fe40008000f00 */
[----:B--2---:R-:W-:-:S04]  /*38f0*/  SHF.L.U32 R8, R8, 0x1f, RZ ;  /* 0x0000001f08087819 */ /* 0x004fc800000006ff */
[----:B------:R-:W2:Y:S02]  /*3900*/  SYNCS.PHASECHK.TRANS64.TRYWAIT P0, [UR5+0x8], R8 ;  /* 0x00000808ff0075a7 */ /* 0x000ea40008001105 */
[----:B--2---:R-:W-:Y:S05]  /*3910*/  @P0 BRA `(.L_x_65) ;  /* 0x0000000000080947 */ /* 0x004fea0003800000 */
[----:B------:R-:W2:Y:S02]  /*3920*/  SYNCS.PHASECHK.TRANS64.TRYWAIT P0, [UR5+0x8], R8 ;  /* 0x00000808ff0075a7 */ /* 0x000ea40008001105 */
[----:B--2---:R-:W-:Y:S05]  /*3930*/  @!P0 BRA `(.L_x_66) ;  /* 0x00000060002c8947 */ /* 0x004fea0003800000 */
.L_x_65:
[----:B------:R-:W-:Y:S01]  /*3940*/  R2UR UR4, R0 ;  /* 0x00000000000472ca */ /* 0x000fe200000e0000 */
[----:B------:R-:W-:Y:S01]  /*3950*/  IMAD.MOV.U32 R9, RZ, RZ, 0xffff ;  /* 0x0000ffffff097424 */ /* 0x000fe200078e00ff */
[----:B------:R-:W-:Y:S01]  /*3960*/  PRMT R6, R6, 0x654, R5 ;  /* 0x0000065406067816 */ /* 0x000fe20000000005 */
[----:B------:R-:W-:Y:S02]  /*3970*/  HFMA2 R5, -RZ, RZ, 0, 5.9604644775390625e-08 ;  /* 0x00000001ff057431 */ /* 0x000fe400000001ff */
[----:B--2---:R-:W-:Y:S02]  /*3980*/  IMAD.MOV.U32 R8, RZ, RZ, 0x4 ;  /* 0x00000004ff087424 */ /* 0x004fe400078e00ff */
[----:B------:R-:W-:Y:S01]  /*3990*/  IMAD.SHL.U32 R11, R12, 0x20, RZ ;  /* 0x000000200c0b7824 */ /* 0x000fe200078e00ff */
[----:B------:R-:W-:-:S05]  /*39a0*/  SHF.L.U32 R10, R9, R12, RZ ;  /* 0x0000000c090a7219 */ /* 0x000fca00000006ff */
[----:B------:R-:W-:Y:S01]  /*39b0*/  UPRMT UR4, UR4, 0x654, UR7 ;  /* 0x0000065404047896 */ /* 0x000fe20008000007 */
[----:B------:R-:W-:-:S05]  /*39c0*/  SHF.L.U32 R9, R5, R12, RZ ;  /* 0x0000000c05097219 */ /* 0x000fca00000006ff */
[----:B------:R-:W-:-:S03]  /*39d0*/  MOV R7, UR4 ;  /* 0x0000000400077c02 */ /* 0x000fc60008000f00 */
[----:B------:R2:W-:Y:S01]  /*39e0*/  SYNCS.ARRIVE.TRANS64.RED RZ, [UR4], R8 ;  /* 0x00000008ffff79a7 */ /* 0x0005e20008000404 */
[----:B------:R2:W-:Y:S04]  /*39f0*/  STS [UR6+0x110], R11 ;  /* 0x0001100bff007988 */ /* 0x0005e80008000806 */
[----:B------:R2:W-:Y:S04]  /*3a00*/  STAS [R6.64], R12 ;  /* 0x0000000c06007dbd */ /* 0x0005e8000c0008ff */
[----:B------:R2:W-:Y:S04]  /*3a10*/  ATOMS.OR RZ, [UR5+0x14], R10 ;  /* 0x0000140affff798c */ /* 0x0005e8000b000005 */
[----:B------:R2:W-:Y:S04]  /*3a20*/  ATOMS.OR RZ, [UR5+0x18], R9 ;  /* 0x00001809ffff798c */ /* 0x0005e8000b000005 */
[----:B------:R2:W-:Y:S02]  /*3a30*/  ATOMS.XOR RZ, [UR5+0x10], R5 ;  /* 0x00001005ffff798c */ /* 0x0005e4000b800005 */
.L_x_62:
[----:B-1----:R-:W-:Y:S05]  /*3a40*/  BSYNC B0 ;  /* 0x0000000000007941 */ /* 0x002fea0003800000 */
.L_x_61:
[----:B------:R-:W-:Y:S05]  /*3a50*/  BRA.U UP1, `(.L_x_67) ;  /* 0x0000000101707547 */ /* 0x000fea000b800000 */
[----:B------:R-:W-:-:S03]  /*3a60*/  UMOV UR4, 0xffffffff ;  /* 0xffffffff00047882 */ /* 0x000fc60000000000 */
[----:B------:R-:W-:Y:S05]  /*3a70*/  BRA.DIV UR4, `(.L_x_68) ;  /* 0x0000005e04f47947 */ /* 0x000fea000b800000 */
[----:B------:R-:W-:-:S13]  /*3a80*/  ELECT P0, URZ, PT ;  /* 0x0000000000ff782f */ /* 0x000fda0003800000 */
.L_x_154:
[----:B------:R-:W-:Y:S05]  /*3a90*/  @!P0 BRA `(.L_x_67) ;  /* 0x0000000000608947 */ /* 0x000fea0003800000 */
[----:B--2---:R-:W2:Y:S02]  /*3aa0*/  LDS R6, [UR5+0x10] ;  /* 0x00001005ff067984 */ /* 0x004ea40008000800 */
[----:B--2---:R-:W-:-:S04]  /*3ab0*/  SHF.L.U32 R6, R6, 0x1f, RZ ;  /* 0x0000001f06067819 */ /* 0x004fc800000006ff */
[----:B------:R-:W2:Y:S02]  /*3ac0*/  SYNCS.PHASECHK.TRANS64.TRYWAIT P0, [UR5+0x8], R6 ;  /* 0x00000806ff0075a7 */ /* 0x000ea40008001105 */
[----:B--2---:R-:W-:Y:S05]  /*3ad0*/  @P0 BRA `(.L_x_69) ;  /* 0x0000000000080947 */ /* 0x004fea0003800000 */
[----:B------:R-:W2:Y:S02]  /*3ae0*/  SYNCS.PHASECHK.TRANS64.TRYWAIT P0, [UR5+0x8], R6 ;  /* 0x00000806ff0075a7 */ /* 0x000ea40008001105 */
[----:B--2---:R-:W-:Y:S05]  /*3af0*/  @!P0 BRA `(.L_x_70) ;  /* 0x0000005c00f88947 */ /* 0x004fea0003800000 */
.L_x_69:
[----:B------:R-:W3:Y:S01]  /*3b00*/  LDS R8, [UR6+0x110] ;  /* 0x00011006ff087984 */ /* 0x000ee20008000800 */
[----:B------:R-:W-:Y:S01]  /*3b10*/  R2UR UR4, R0 ;  /* 0x00000000000472ca */ /* 0x000fe200000e0000 */
[----:B--2---:R-:W-:Y:S02]  /*3b20*/  IMAD.MOV.U32 R6, RZ, RZ, 0xffff ;  /* 0x0000ffffff067424 */ /* 0x004fe400078e00ff */
[----:B------:R-:W-:-:S10]  /*3b30*/  IMAD.MOV.U32 R5, RZ, RZ, 0x1 ;  /* 0x00000001ff057424 */ /* 0x000fd400078e00ff */
[----:B------:R-:W-:Y:S01]  /*3b40*/  UPRMT UR4, UR4, 0x654, UR7 ;  /* 0x0000065404047896 */ /* 0x000fe20008000007 */
[----:B---3--:R-:W-:Y:S01]  /*3b50*/  IMAD.SHL.U32 R7, R8, 0x20, RZ ;  /* 0x0000002008077824 */ /* 0x008fe200078e00ff */
[-C--:B------:R-:W-:Y:S02]  /*3b60*/  SHF.L.U32 R6, R6, R8.reuse, RZ ;  /* 0x0000000806067219 */ /* 0x080fe400000006ff */
[----:B------:R-:W-:Y:S02]  /*3b70*/  SHF.L.U32 R8, R5, R8, RZ ;  /* 0x0000000805087219 */ /* 0x000fe400000006ff */
[----:B------:R3:W-:Y:S04]  /*3b80*/  STS [UR6+0x110], R7 ;  /* 0x00011007ff007988 */ /* 0x0007e80008000806 */
[----:B------:R3:W-:Y:S04]  /*3b90*/  ATOMS.OR RZ, [UR5+0x14], R6 ;  /* 0x00001406ffff798c */ /* 0x0007e8000b000005 */
[----:B------:R3:W-:Y:S01]  /*3ba0*/  ATOMS.OR RZ, [UR5+0x18], R8 ;  /* 0x00001808ffff798c */ /* 0x0007e2000b000005 */
[----:B------:R-:W-:Y:S03]  /*3bb0*/  SYNCS.ARRIVE.TRANS64.RED.A1T0 RZ, [UR4], RZ ;  /* 0x000000ffffff79a7 */ /* 0x000fe60008100404 */
[----:B------:R3:W-:Y:S01]  /*3bc0*/  ATOMS.XOR RZ, [UR5+0x10], R5 ;  /* 0x00001005ffff798c */ /* 0x0007e2000b800005 */
[----:B------:R-:W-:Y:S05]  /*3bd0*/  BRA `(.L_x_67) ;  /* 0x0000000000107947 */ /* 0x000fea0003800000 */
.L_x_60:
[----:B------:R-:W-:Y:S02]  /*3be0*/  MOV R5, 0xffffffff ;  /* 0xffffffff00057802 */ /* 0x000fe40000000f00 */
[----:B------:R-:W-:-:S03]  /*3bf0*/  MOV R6, 0x3c20 ;  /* 0x00003c2000067802 */ /* 0x000fc60000000f00 */
[----:B------:R2:W-:Y:S04]  /*3c00*/  STS [UR6+0x110], R5 ;  /* 0x00011005ff007988 */ /* 0x0005e80008000806 */
[----:B-12--5:R-:W-:Y:S05]  /*3c10*/  CALL.REL.NOINC `($__internal_1_$__cuda_sm10x_tcgen05_guardrail_trap_phase_invalid_during_alloc) ;  /* 0x0000006400247944 */ /* 0x026fea0003c00000 */
.L_x_67:
[----:B------:R-:W-:Y:S05]  /*3c20*/  WARPSYNC.ALL ;  /* 0x0000000000007948 */ /* 0x000fea0003800000 */
[----:B------:R-:W4:Y:S01]  /*3c30*/  S2UR UR29, SR_CgaCtaId ;  /* 0x00000000001d79c3 */ /* 0x000f220000008800 */
[----:B------:R-:W-:Y:S01]  /*3c40*/  UMOV UR4, 0x400 ;  /* 0x0000040000047882 */ /* 0x000fe20000000000 */
[----:B------:R-:W-:-:S06]  /*3c50*/  NOP ;  /* 0x0000000000007918 */ /* 0x000fcc0000000000 */
[----:B------:R-:W-:Y:S06]  /*3c60*/  BAR.ARV 0x6, 0xa0 ;  /* 0x0182800000007b1d */ /* 0x000fec0000002000 */
[----:B------:R-:W1:Y:S01]  /*3c70*/  LDCU UR11, c[0x0][0x38c] ;  /* 0x00007180ff0b77ac */ /* 0x000e620008000800 */
[----:B------:R-:W-:Y:S01]  /*3c80*/  LOP3.LUT R4, R4, 0xffff, RZ, 0xc0, !PT ;  /* 0x0000ffff04047812 */ /* 0x000fe200078ec0ff */
[----:B--2---:R-:W-:Y:S01]  /*3c90*/  HFMA2 R12, -RZ, RZ, 0, 5.9604644775390625e-08 ;  /* 0x00000001ff0c7431 */ /* 0x004fe200000001ff */
[----:B------:R-:W-:Y:S02]  /*3ca0*/  LOP3.LUT R3, R3, 0xffff, RZ, 0xc0, !PT ;  /* 0x0000ffff03037812 */ /* 0x000fe400078ec0ff */
[----:B------:R-:W-:-:S02]  /*3cb0*/  CS2R R10, SRZ ;  /* 0x00000000000a7805 */ /* 0x000fc4000001ff00 */
[----:B------:R-:W-:Y:S01]  /*3cc0*/  R2UR UR12, R2 ;  /* 0x00000000020c72ca */ /* 0x000fe200000e0000 */
[----:B------:R-:W-:Y:S01]  /*3cd0*/  IMAD.MOV.U32 R9, RZ, RZ, RZ ;  /* 0x000000ffff097224 */ /* 0x000fe200078e00ff */
[----:B------:R-:W-:Y:S01]  /*3ce0*/  R2UR UR64, R4 ;  /* 0x00000000044072ca */ /* 0x000fe200000e0000 */
[----:B------:R-:W2:Y:S01]  /*3cf0*/  LDCU UR74, c[0x0][0x370] ;  /* 0x00006e00ff4a77ac */ /* 0x000ea20008000800 */
[----:B------:R-:W-:Y:S01]  /*3d00*/  R2UR UR76, R3 ;  /* 0x00000000034c72ca */ /* 0x000fe200000e0000 */
[----:B----4-:R-:W-:Y:S01]  /*3d10*/  ULEA UR29, UR29, UR4, 0x18 ;  /* 0x000000041d1d7291 */ /* 0x010fe2000f8ec0ff */
[----:B------:R-:W-:Y:S01]  /*3d20*/  UMOV UR72, URZ ;  /* 0x000000ff00487c82 */ /* 0x000fe20008000000 */
[----:B------:R-:W-:Y:S02]  /*3d30*/  UISETP.GE.AND UP5, UPT, UR39, 0x1, UPT ;  /* 0x000000012700788c */ /* 0x000fe4000bfa6270 */
[----:B------:R-:W-:Y:S02]  /*3d40*/  UIADD3 UR6, UPT, UPT, UR29, 0x6400, URZ ;  /* 0x000064001d067890 */ /* 0x000fe4000fffe0ff */
[----:B-1----:R-:W-:-:S03]  /*3d50*/  UIADD3 UR11, UPT, UPT, UR11, 0xff, URZ ;  /* 0x000000ff0b0b7890 */ /* 0x002fc6000fffe0ff */
[----:B---3--:R-:W1:Y:S01]  /*3d60*/  LDS R5, [UR29+0x110] ;  /* 0x0001101dff057984 */ /* 0x008e620008000800 */
[----:B------:R-:W-:Y:S02]  /*3d70*/  UIADD3 UR4, UPT, UPT, UR29, 0x2e400, URZ ;  /* 0x0002e4001d047890 */ /* 0x000fe4000fffe0ff */
[----:B------:R-:W-:Y:S02]  /*3d80*/  USHF.R.S32.HI UR9, URZ, 0x1f, UR11 ;  /* 0x0000001fff097899 */ /* 0x000fe4000801140b */
[----:B------:R-:W-:Y:S02]  /*3d90*/  USHF.R.U32.HI UR10, URZ, 0x4, UR6 ;  /* 0x00000004ff0a7899 */ /* 0x000fe40008011606 */
[----:B------:R-:W-:Y:S02]  /*3da0*/  UIADD3 UR5, UPT, UPT, UR29, 0x26400, URZ ;  /* 0x000264001d057890 */ /* 0x000fe4000fffe0ff */
[----:B------:R-:W-:Y:S02]  /*3db0*/  USHF.R.U32.HI UR6, URZ, 0x4, UR4 ;  /* 0x00000004ff067899 */ /* 0x000fe40008011604 */
[----:B------:R-:W-:-:S02]  /*3dc0*/  UIADD3 UR7, UPT, UPT, UR29, 0x2f400, URZ ;  /* 0x0002f4001d077890 */ /* 0x000fc4000fffe0ff */
[----:B------:R-:W-:Y:S02]  /*3dd0*/  ULEA.HI UR4, UR9, UR11, URZ, 0x8 ;  /* 0x0000000b09047291 */ /* 0x000fe4000f8f40ff */
[----:B------:R-:W-:Y:S02]  /*3de0*/  USHF.R.U32.HI UR8, URZ, 0x4, UR5 ;  /* 0x00000004ff087899 */ /* 0x000fe40008011605 */
[----:B------:R-:W-:Y:S02]  /*3df0*/  USHF.R.U32.HI UR5, URZ, 0x4, UR7 ;  /* 0x00000004ff057899 */ /* 0x000fe40008011607 */
[----:B------:R-:W-:Y:S02]  /*3e00*/  USHF.R.S32.HI UR75, URZ, 0x8, UR4 ;  /* 0x00000008ff4b7899 */ /* 0x000fe40008011404 */
[----:B------:R-:W-:Y:S02]  /*3e10*/  ULOP3.LUT UR6, UR6, 0x3fff, URZ, 0xc0, !UPT ;  /* 0x00003fff06067892 */ /* 0x000fe4000f8ec0ff */
[----:B------:R-:W-:-:S02]  /*3e20*/  ULOP3.LUT UR5, UR5, 0x3fff, URZ, 0xc0, !UPT ;  /* 0x00003fff05057892 */ /* 0x000fc4000f8ec0ff */
[----:B------:R-:W-:Y:S02]  /*3e30*/  UISETP.LT.AND UP0, UPT, UR75, 0x1, UPT ;  /* 0x000000014b00788c */ /* 0x000fe4000bf01270 */
[----:B------:R-:W-:Y:S02]  /*3e40*/  ULOP3.LUT UR67, UR6, 0x10000, URZ, 0xfc, !UPT ;  /* 0x0001000006437892 */ /* 0x000fe4000f8efcff */
[----:B------:R-:W-:Y:S02]  /*3e50*/  ULOP3.LUT UR68, UR5, 0x10000, URZ, 0xfc, !UPT ;  /* 0x0001000005447892 */ /* 0x000fe4000f8efcff */
[----:B------:R-:W-:Y:S02]  /*3e60*/  USEL UR13, UR75, 0x1, !UP0 ;  /* 0x000000014b0d7887 */ /* 0x000fe4000c000000 */
[----:B------:R-:W-:Y:S02]  /*3e70*/  ULOP3.LUT UR10, UR10, 0x3fff, URZ, 0xc0, !UPT ;  /* 0x00003fff0a0a7892 */ /* 0x000fe4000f8ec0ff */
[----:B------:R-:W-:-:S02]  /*3e80*/  ULOP3.LUT UR8, UR8, 0x3fff, URZ, 0xc0, !UPT ;  /* 0x00003fff08087892 */ /* 0x000fc4000f8ec0ff */
[----:B------:R-:W-:Y:S01]  /*3e90*/  IMAD.U32 R20, RZ, RZ, UR13 ;  /* 0x0000000dff147e24 */ /* 0x000fe2000f8e00ff */
[----:B------:R-:W-:Y:S01]  /*3ea0*/  ULOP3.LUT UR65, UR10, 0x10000, URZ, 0xfc, !UPT ;  /* 0x000100000a417892 */ /* 0x000fe2000f8efcff */
[----:B-1----:R-:W-:Y:S01]  /*3eb0*/  R2UR UR25, R5 ;  /* 0x00000000051972ca */ /* 0x002fe200000e0000 */
[----:B------:R-:W-:Y:S02]  /*3ec0*/  ULOP3.LUT UR66, UR8, 0x10000, URZ, 0xfc, !UPT ;  /* 0x0001000008427892 */ /* 0x000fe4000f8efcff */
[----:B------:R-:W-:Y:S01]  /*3ed0*/  UISETP.NE.AND UP4, UPT, UR39, 0x1, UPT ;  /* 0x000000012700788c */ /* 0x000fe2000bf85270 */
[----:B------:R-:W1:Y:S01]  /*3ee0*/  LDCU UR73, c[0x0][0x374] ;  /* 0x00006e80ff4977ac */ /* 0x000e620008000800 */
[----:B------:R-:W-:Y:S01]  /*3ef0*/  UISETP.NE.AND UP3, UPT, UR12, URZ, UPT ;  /* 0x000000ff0c00728c */ /* 0x000fe2000bf65270 */
[----:B------:R-:W-:Y:S01]  /*3f00*/  UMOV UR27, URZ ;  /* 0x000000ff001b7c82 */ /* 0x000fe20008000000 */
[----:B------:R-:W-:-:S06]  /*3f10*/  UMOV UR26, URZ ;  /* 0x000000ff001a7c82 */ /* 0x000fcc0008000000 */
[----:B------:R-:W-:Y:S02]  /*3f20*/  UIADD3 UR4, UPT, UPT, UR25, 0x88, URZ ;  /* 0x0000008819047890 */ /* 0x000fe4000fffe0ff */
[----:B------:R-:W-:Y:S02]  /*3f30*/  UIADD3 UR48, UPT, UPT, UR25, 0x80, URZ ;  /* 0x0000008019307890 */ /* 0x000fe4000fffe0ff */
[----:B------:R-:W-:Y:S02]  /*3f40*/  UIADD3 UR60, UPT, UPT, UR25, 0x40000080, URZ ;  /* 0x40000080193c7890 */ /* 0x000fe4000fffe0ff */
[----:B------:R-:W-:Y:S01]  /*3f50*/  UIADD3 UR58, UPT, UPT, UR25, -0x7fffff80, URZ ;  /* 0x80000080193a7890 */ /* 0x000fe2000fffe0ff */
[----:B------:R-:W-:Y:S01]  /*3f60*/  IMAD.U32 R21, RZ, RZ, UR4 ;  /* 0x00000004ff157e24 */ /* 0x000fe2000f8e00ff */
[----:B------:R-:W-:Y:S02]  /*3f70*/  UIADD3 UR56, UPT, UPT, UR25, -0x3fffff80, URZ ;  /* 0xc000008019387890 */ /* 0x000fe4000fffe0ff */
[----:B------:R-:W-:-:S02]  /*3f80*/  UIADD3 UR62, UPT, UPT, UR25, 0x84, URZ ;  /* 0x00000084193e7890 */ /* 0x000fc4000fffe0ff */
[----:B------:R-:W-:Y:S02]  /*3f90*/  USHF.R.U32.HI UR7, URZ, 0x11, UR48 ;  /* 0x00000011ff077899 */ /* 0x000fe40008011630 */
[----:B------:R-:W-:Y:S02]  /*3fa0*/  USHF.R.U32.HI UR6, URZ, 0x11, UR60 ;  /* 0x00000011ff067899 */ /* 0x000fe4000801163c */
[----:B------:R-:W-:Y:S02]  /*3fb0*/  USHF.R.U32.HI UR5, URZ, 0x11, UR58 ;  /* 0x00000011ff057899 */ /* 0x000fe4000801163a */
[----:B------:R-:W-:Y:S02]  /*3fc0*/  USHF.R.U32.HI UR4, URZ, 0x11, UR56 ;  /* 0x00000011ff047899 */ /* 0x000fe40008011638 */
[----:B------:R-:W-:Y:S02]  /*3fd0*/  USHF.R.U32.HI UR11, URZ, 0x11, UR62 ;  /* 0x00000011ff0b7899 */ /* 0x000fe4000801163e */
[----:B------:R-:W-:-:S02]  /*3fe0*/  ULOP3.LUT UR7, UR7, 0x6000, URZ, 0xc0, !UPT ;  /* 0x0000600007077892 */ /* 0x000fc4000f8ec0ff */
[----:B------:R-:W-:Y:S02]  /*3ff0*/  ULOP3.LUT UR6, UR6, 0x6000, URZ, 0xc0, !UPT ;  /* 0x0000600006067892 */ /* 0x000fe4000f8ec0ff */
[----:B------:R-:W-:Y:S02]  /*4000*/  ULOP3.LUT UR5, UR5, 0x6000, URZ, 0xc0, !UPT ;  /* 0x0000600005057892 */ /* 0x000fe4000f8ec0ff */
[----:B------:R-:W-:Y:S02]  /*4010*/  UIADD3 UR54, UPT, UPT, UR25, 0x40000084, URZ ;  /* 0x4000008419367890 */ /* 0x000fe4000fffe0ff */
[----:B------:R-:W-:Y:S02]  /*4020*/  UIADD3 UR52, UPT, UPT, UR25, -0x7fffff7c, URZ ;  /* 0x8000008419347890 */ /* 0x000fe4000fffe0ff */
[----:B------:R-:W-:Y:S02]  /*4030*/  ULOP3.LUT UR4, UR4, 0x6000, URZ, 0xc0, !UPT ;  /* 0x0000600004047892 */ /* 0x000fe4000f8ec0ff */
[----:B------:R-:W-:-:S02]  /*4040*/  ULOP3.LUT UR11, UR11, 0x6000, URZ, 0xc0, !UPT ;  /* 0x000060000b0b7892 */ /* 0x000fc4000f8ec0ff */
[----:B------:R-:W-:Y:S02]  /*4050*/  ULOP3.LUT UR13, UR7, 0x1090, URZ, 0xfc, !UPT ;  /* 0x00001090070d7892 */ /* 0x000fe4000f8efcff */
[----:B------:R-:W-:Y:S02]  /*4060*/  ULOP3.LUT UR7, UR6, 0x1090, URZ, 0xfc, !UPT ;  /* 0x0000109006077892 */ /* 0x000fe4000f8efcff */
[----:B------:R-:W-:Y:S02]  /*4070*/  ULOP3.LUT UR6, UR5, 0x1090, URZ, 0xfc, !UPT ;  /* 0x0000109005067892 */ /* 0x000fe4000f8efcff */
[----:B------:R-:W-:Y:S01]  /*4080*/  USHF.R.U32.HI UR10, URZ, 0x11, UR54 ;  /* 0x00000011ff0a7899 */ /* 0x000fe20008011636 */
[----:B------:R-:W-:Y:S01]  /*4090*/  IMAD.U32 R19, RZ, RZ, UR13 ;  /* 0x0000000dff137e24 */ /* 0x000fe2000f8e00ff */
[----:B------:R-:W-:Y:S01]  /*40a0*/  USHF.R.U32.HI UR9, URZ, 0x11, UR52 ;  /* 0x00000011ff097899 */ /* 0x000fe20008011634 */
[----:B------:R-:W-:Y:S01]  /*40b0*/  MOV R18, UR7 ;  /* 0x0000000700127c02 */ /* 0x000fe20008000f00 */
[----:B------:R-:W-:Y:S01]  /*40c0*/  ULOP3.LUT UR5, UR4, 0x1090, URZ, 0xfc, !UPT ;  /* 0x0000109004057892 */ /* 0x000fe2000f8efcff */
[----:B------:R-:W-:Y:S01]  /*40d0*/  IMAD.U32 R17, RZ, RZ, UR6 ;  /* 0x00000006ff117e24 */ /* 0x000fe2000f8e00ff */
[----:B------:R-:W-:-:S02]  /*40e0*/  ULOP3.LUT UR4, UR11, 0x1090, URZ, 0xfc, !UPT ;  /* 0x000010900b047892 */ /* 0x000fc4000f8efcff */
[----:B------:R-:W-:Y:S02]  /*40f0*/  ULOP3.LUT UR10, UR10, 0x6000, URZ, 0xc0, !UPT ;  /* 0x000060000a0a7892 */ /* 0x000fe4000f8ec0ff */
[----:B------:R-:W-:Y:S01]  /*4100*/  ULOP3.LUT UR9, UR9, 0x6000, URZ, 0xc0, !UPT ;  /* 0x0000600009097892 */ /* 0x000fe2000f8ec0ff */
[----:B------:R-:W-:Y:S01]  /*4110*/  IMAD.U32 R16, RZ, RZ, UR5 ;  /* 0x00000005ff107e24 */ /* 0x000fe2000f8e00ff */
[----:B------:R-:W-:Y:S01]  /*4120*/  UIADD3 UR50, UPT, UPT, UR25, -0x3fffff7c, URZ ;  /* 0xc000008419327890 */ /* 0x000fe2000fffe0ff */
[----:B------:R-:W-:Y:S01]  /*4130*/  MOV R15, UR4 ;  /* 0x00000004000f7c02 */ /* 0x000fe20008000f00 */
[----:B------:R-:W-:Y:S02]  /*4140*/  ULOP3.LUT UR5, UR10, 0x1090, URZ, 0xfc, !UPT ;  /* 0x000010900a057892 */ /* 0x000fe4000f8efcff */
[----:B------:R-:W-:Y:S02]  /*4150*/  ULOP3.LUT UR4, UR9, 0x1090, URZ, 0xfc, !UPT ;  /* 0x0000109009047892 */ /* 0x000fe4000f8efcff */
[----:B------:R-:W-:-:S02]  /*4160*/  USHF.R.U32.HI UR8, URZ, 0x11, UR50 ;  /* 0x00000011ff087899 */ /* 0x000fc40008011632 */
[----:B------:R-:W-:Y:S02]  /*4170*/  IMAD.U32 R14, RZ, RZ, UR5 ;  /* 0x00000005ff0e7e24 */ /* 0x000fe4000f8e00ff */
[----:B------:R-:W-:Y:S01]  /*4180*/  ULOP3.LUT UR8, UR8, 0x6000, URZ, 0xc0, !UPT ;  /* 0x0000600008087892 */ /* 0x000fe2000f8ec0ff */
[----:B------:R-:W-:-:S03]  /*4190*/  IMAD.U32 R13, RZ, RZ, UR4 ;  /* 0x00000004ff0d7e24 */ /* 0x000fc6000f8e00ff */
[----:B-12---:R-:W-:-:S12]  /*41a0*/  ULOP3.LUT UR77, UR8, 0x1090, URZ, 0xfc, !UPT ;  /* 0x00001090084d7892 */ /* 0x006fd8000f8efcff */
.L_x_80:
[C---:B------:R-:W-:Y:S02]  /*41b0*/  LEA R8, R11.reuse, UR29, 0x3 ;  /* 0x0000001d0b087c11 */ /* 0x040fe4000f8e18ff */
[----:B------:R-:W-:Y:S02]  /*41c0*/  SHF.L.U32 R3, R10, 0x1f, RZ ;  /* 0x0000001f0a037819 */ /* 0x000fe400000006ff */
[----:B------:R-:W-:Y:S02]  /*41d0*/  LEA R5, R11, UR29, 0x4 ;  /* 0x0000001d0b057c11 */ /* 0x000fe4000f8e20ff */
[----:B------:R-:W1:Y:S02]  /*41e0*/  SYNCS.PHASECHK.TRANS64.TRYWAIT P0, [R8+URZ+0x80], R3 ;  /* 0x00008003080075a7 */ /* 0x000e6400080011ff */
[----:B-1-34-:R-:W-:Y:S05]  /*41f0*/  @!P0 BRA `(.L_x_71) ;  /* 0x0000005800508947 */ /* 0x01afea0003800000 */
.L_x_155:
[----:B------:R-:W2:Y:S01]  /*4200*/  LDS.128 R4, [R5+0xf0] ;  /* 0x0000f00005047984 */ /* 0x000ea20000000c00 */
[----:B------:R-:W-:Y:S01]  /*4210*/  @!PT LDS RZ, [RZ] ;  /* 0x00000000fffff984 */ /* 0x000fe20000000800 */
[----:B------:R-:W-:Y:S01]  /*4220*/  @!PT LDS RZ, [RZ] ;  /* 0x00000000fffff984 */ /* 0x000fe20000000800 */
[----:B------:R-:W-:Y:S01]  /*4230*/  @!PT LDS RZ, [RZ] ;  /* 0x00000000fffff984 */ /* 0x000fe20000000800 */
[----:B------:R-:W-:Y:S01]  /*4240*/  @!PT LDS RZ, [RZ] ;  /* 0x00000000fffff984 */ /* 0x000fe20000000800 */
[----:B------:R3:W-:Y:S06]  /*4250*/  MEMBAR.ALL.CTA ;  /* 0x0000000000007992 */ /* 0x0007ec0000008000 */
[----:B---3--:R-:W3:Y:S01]  /*4260*/  FENCE.VIEW.ASYNC.S ;  /* 0x00000000000073c6 */ /* 0x008ee20000000000 */
[----:B--2---:R-:W-:-:S13]  /*4270*/  LOP3.LUT P0, RZ, R6, 0x1, RZ, 0xc0, !PT ;  /* 0x0000000106ff7812 */ /* 0x004fda000780c0ff */
[----:B---3--:R-:W-:Y:S01]  /*4280*/  VOTEU.ANY UP2, P0 ;  /* 0x0000000000ff7886 */ /* 0x008fe20000040100 */
[----:B------:R-:W-:-:S13]  /*4290*/  PLOP3.LUT P0, PT, PT, PT, UP2, 0x80, 0x8 ;  /* 0x000000000008781c */ /* 0x000fda0003f0f028 */
[----:B-1----:R-:W-:Y:S02]  /*42a0*/  @P0 MOV R3, R4 ;  /* 0x0000000400030202 */ /* 0x002fe40000000f00 */
[----:B------:R-:W-:Y:S02]  /*42b0*/  @P0 LOP3.LUT R4, R5, 0xffff, RZ, 0xc0, !PT ;  /* 0x0000ffff05040812 */ /* 0x000fe400078ec0ff */
[----:B------:R-:W-:Y:S01]  /*42c0*/  @P0 R2UR UR5, R3 ;  /* 0x00000000030502ca */ /* 0x000fe200000e0000 */
[----:B------:R-:W-:Y:S01]  /*42d0*/  VIADD R3, R8, 0x90 ;  /* 0x0000009008037836 */ /* 0x000fe20000000000 */
[----:B------:R-:W-:-:S04]  /*42e0*/  @P0 R2UR UR4, R4 ;  /* 0x00000000040402ca */ /* 0x000fc800000e0000 */
[----:B------:R-:W-:-:S04]  /*42f0*/  PRMT R3, RZ, 0x654, R3 ;  /* 0x00000654ff037816 */ /* 0x000fc80000000003 */
[----:B------:R1:W-:Y:S03]  /*4300*/  SYNCS.ARRIVE.TRANS64.RED.A1T0 RZ, [R3+URZ], RZ ;  /* 0x000000ff03ff79a7 */ /* 0x0003e600081004ff */
[----:B------:R-:W-:Y:S02]  /*4310*/  @UP2 UMOV UR70, UR5 ;  /* 0x0000000500462c82 */ /* 0x000fe40008000000 */
[----:B------:R-:W-:Y:S01]  /*4320*/  @UP2 UMOV UR69, UR4 ;  /* 0x0000000400452c82 */ /* 0x000fe20008000000 */
[----:B------:R-:W-:Y:S05]  /*4330*/  BRA.U !UP5, `(.L_x_72) ;  /* 0x000000010dd07547 */ /* 0x000fea000b800000 */
[----:B------:R-:W2:Y:S01]  /*4340*/  LDCU.128 UR12, c[0x0][0xf10] ;  /* 0x0001e200ff0c77ac */ /* 0x000ea20008000c00 */
[----:B------:R-:W3:Y:S01]  /*4350*/  LDCU UR21, c[0x0][0xf20] ;  /* 0x0001e400ff1577ac */ /* 0x000ee20008000800 */
[----:B------:R-:W4:Y:S01]  /*4360*/  LDCU UR20, c[0x0][0xf0c] ;  /* 0x0001e180ff1477ac */ /* 0x000f220008000800 */
[----:B------:R-:W1:Y:S01]  /*4370*/  LDCU.64 UR8, c[0x0][0xf28] ;  /* 0x0001e500ff0877ac */ /* 0x000e620008000a00 */
[----:B--2---:R-:W-:Y:S02]  /*4380*/  UIMAD.WIDE.U32 UR6, UR73, UR15, URZ ;  /* 0x0000000f490672a5 */ /* 0x004fe4000f8e00ff */
[----:B------:R-:W-:Y:S02]  /*4390*/  UIMAD.WIDE.U32 UR4, UR74, UR12, URZ ;  /* 0x0000000c4a0472a5 */ /* 0x000fe4000f8e00ff */
[----:B------:R-:W-:Y:S02]  /*43a0*/  UISETP.NE.AND UP0, UPT, UR14, 0x1, UPT ;  /* 0x000000010e00788c */ /* 0x000fe4000bf05270 */
[----:B------:R-:W-:Y:S01]  /*43b0*/  UIMAD.WIDE.U32 UR18, UR69, UR15, URZ ;  /* 0x0000000f451272a5 */ /* 0x000fe2000f8e00ff */
[----:B------:R-:W-:-:S02]  /*43c0*/  UMOV UR6, UR7 ;  /* 0x0000000700067c82 */ /* 0x000fc40008000000 */
[----:B------:R-:W-:Y:S01]  /*43d0*/  UMOV UR4, UR5 ;  /* 0x0000000500047c82 */ /* 0x000fe20008000000 */
[----:B---3--:R-:W-:Y:S02]  /*43e0*/  USHF.R.U32.HI UR6, URZ, UR21, UR6 ;  /* 0x00000015ff067299 */ /* 0x008fe40008011606 */
[----:B----4-:R-:W-:Y:S02]  /*43f0*/  UISETP.NE.AND UP1, UPT, UR20, 0x1, UPT ;  /* 0x000000011400788c */ /* 0x010fe4000bf25270 */
[----:B------:R-:W-:Y:S02]  /*4400*/  USHF.R.U32.HI UR4, URZ, UR13, UR4 ;  /* 0x0000000dff047299 */ /* 0x000fe40008011604 */
[----:B------:R-:W-:Y:S02]  /*4410*/  USEL UR5, UR73, UR6, !UP0 ;  /* 0x0000000649057287 */ /* 0x000fe4000c000000 */
[----:B------:R-:W-:Y:S02]  /*4420*/  USEL UR6, UR74, UR4, !UP1 ;  /* 0x000000044a067287 */ /* 0x000fe4000c800000 */
[----:B-1----:R-:W-:Y:S01]  /*4430*/  UIMAD.WIDE.U32 UR10, UR5, UR8, URZ ;  /* 0x00000008050a72a5 */ /* 0x002fe2000f8e00ff */
[----:B------:R-:W-:Y:S01]  /*4440*/  UMOV UR4, UR19 ;  /* 0x0000001300047c82 */ /* 0x000fe20008000000 */
[----:B------:R-:W-:-:S02]  /*4450*/  UIMAD.WIDE.U32 UR16, UR70, UR12, URZ ;  /* 0x0000000c461072a5 */ /* 0x000fc4000f8e00ff */
        /* <DEDUP_REMOVED lines=34> */
.L_x_72:
[----:B------:R-:W2:Y:S02]  /*4680*/  LDCU UR4, c[0x0][0xf30] ;  /* 0x0001e600ff0477ac */ /* 0x000ea40008000800 */
[----:B--2---:R-:W-:-:S09]  /*4690*/  UISETP.NE.AND UP0, UPT, UR4, 0x1, UPT ;  /* 0x000000010400788c */ /* 0x004fd2000bf05270 */
[----:B------:R-:W-:Y:S05]  /*46a0*/  BRA.U UP0, `(.L_x_73) ;  /* 0x00000001003c7547 */ /* 0x000fea000b800000 */
[----:B------:R-:W2:Y:S01]  /*46b0*/  LDCU.128 UR4, c[0x0][0xf10] ;  /* 0x0001e200ff0477ac */ /* 0x000ea20008000c00 */
[----:B------:R-:W3:Y:S01]  /*46c0*/  LDCU UR12, c[0x0][0xf0c] ;  /* 0x0001e180ff0c77ac */ /* 0x000ee20008000800 */
[----:B------:R-:W4:Y:S01]  /*46d0*/  LDCU UR13, c[0x0][0xf20] ;  /* 0x0001e400ff0d77ac */ /* 0x000f220008000800 */
[----:B--2---:R-:W-:Y:S02]  /*46e0*/  UIMAD.WIDE.U32 UR10, UR70, UR4, URZ ;  /* 0x00000004460a72a5 */ /* 0x004fe4000f8e00ff */
[----:B------:R-:W-:Y:S02]  /*46f0*/  UIMAD.WIDE.U32 UR8, UR69, UR7, URZ ;  /* 0x00000007450872a5 */ /* 0x000fe4000f8e00ff */
[----:B---3--:R-:W-:Y:S02]  /*4700*/  UISETP.NE.AND UP0, UPT, UR12, 0x1, UPT ;  /* 0x000000010c00788c */ /* 0x008fe4000bf05270 */
[----:B------:R-:W-:Y:S01]  /*4710*/  UISETP.NE.AND UP1, UPT, UR6, 0x1, UPT ;  /* 0x000000010600788c */ /* 0x000fe2000bf25270 */
[----:B------:R-:W-:-:S02]  /*4720*/  UMOV UR10, UR11 ;  /* 0x0000000b000a7c82 */ /* 0x000fc40008000000 */
[----:B------:R-:W-:Y:S01]  /*4730*/  UMOV UR4, UR9 ;  /* 0x0000000900047c82 */ /* 0x000fe20008000000 */
[----:B------:R-:W-:Y:S02]  /*4740*/  USHF.R.U32.HI UR5, URZ, UR5, UR10 ;  /* 0x00000005ff057299 */ /* 0x000fe4000801160a */
[----:B----4-:R-:W-:Y:S02]  /*4750*/  USHF.R.U32.HI UR4, URZ, UR13, UR4 ;  /* 0x0000000dff047299 */ /* 0x010fe40008011604 */
[----:B------:R-:W-:Y:S02]  /*4760*/  USEL UR5, UR70, UR5, !UP0 ;  /* 0x0000000546057287 */ /* 0x000fe4000c000000 */
[----:B------:R-:W-:-:S04]  /*4770*/  USEL UR4, UR69, UR4, !UP1 ;  /* 0x0000000445047287 */ /* 0x000fc8000c800000 */
[----:B------:R-:W-:-:S04]  /*4780*/  UIADD3 UR4, UPT, UPT, UR5, -UR4, URZ ;  /* 0x8000000405047290 */ /* 0x000fc8000fffe0ff */
[----:B------:R-:W-:-:S12]  /*4790*/  UIMAD UR69, UR4, UR6, UR69 ;  /* 0x00000006044572a4 */ /* 0x000fd8000f8e0245 */
.L_x_73:
[----:B------:R-:W-:Y:S01]  /*47a0*/  IADD3 R11, PT, PT, R11, 0x1, RZ ;  /* 0x000000010b0b7810 */ /* 0x000fe20007ffe0ff */
[----:B------:R-:W-:Y:S06]  /*47b0*/  BRA.U UP3, `(.L_x_74) ;  /* 0x0000000903447547 */ /* 0x000fec000b800000 */
[----:B------:R-:W2:Y:S01]  /*47c0*/  LDCU UR4, c[0x0][0x38c] ;  /* 0x00007180ff0477ac */ /* 0x000ea20008000800 */
[----:B------:R-:W-:Y:S02]  /*47d0*/  PLOP3.LUT P1, PT, PT, PT, PT, 0x80, 0x8 ;  /* 0x000000000008781c */ /* 0x000fe40003f2f070 */
[----:B------:R-:W-:Y:S01]  /*47e0*/  SHF.L.U32 R4, R12, 0x1f, RZ ;  /* 0x0000001f0c047819 */ /* 0x000fe200000006ff */
[----:B------:R-:W-:Y:S01]  /*47f0*/  ULEA UR71, UR72, UR29, 0x3 ;  /* 0x0000001d48477291 */ /* 0x000fe2000f8e18ff */
[----:B------:R-:W-:Y:S01]  /*4800*/  R2UR UR5, R21 ;  /* 0x00000000150572ca */ /* 0x000fe200000e0000 */
[----:B------:R-:W-:Y:S02]  /*4810*/  ULEA UR24, UR72, UR25, 0x6 ;  /* 0x0000001948187291 */ /* 0x000fe4000f8e30ff */
[----:B--2---:R-:W-:-:S06]  /*4820*/  UISETP.GE.AND UP0, UPT, UR4, 0x1, UPT ;  /* 0x000000010400788c */ /* 0x004fcc000bf06270 */
[----:B------:R-:W-:-:S05]  /*4830*/  PLOP3.LUT P0, PT, PT, PT, UP0, 0x80, 0x8 ;  /* 0x000000000008781c */ /* 0x000fca0003f0f008 */
[----:B------:R-:W-:-:S08]  /*4840*/  @UP0 ULEA UR4, UR27, UR29, 0x3 ;  /* 0x0000001d1b040291 */ /* 0x000fd0000f8e18ff */
[----:B-1----:R-:W-:-:S04]  /*4850*/  @P0 SHF.L.U32 R3, R9, 0x1f, RZ ;  /* 0x0000001f09030819 */ /* 0x002fc800000006ff */
[----:B------:R1:W2:Y:S01]  /*4860*/  @P0 SYNCS.PHASECHK.TRANS64.TRYWAIT P1, [UR4], R3 ;  /* 0x00000003ff0005a7 */ /* 0x0002a20008021104 */
[----:B------:R-:W-:-:S04]  /*4870*/  ULEA.HI UR4, UR28, UR28, URZ, 0x1 ;  /* 0x0000001c1c047291 */ /* 0x000fc8000f8f08ff */
[----:B------:R-:W-:-:S04]  /*4880*/  ULOP3.LUT UR4, UR4, 0x7ffffffe, URZ, 0xc0, !UPT ;  /* 0x7ffffffe04047892 */ /* 0x000fc8000f8ec0ff */
[----:B------:R-:W-:-:S04]  /*4890*/  UIADD3 UR4, UPT, UPT, -UR4, UR28, URZ ;  /* 0x0000001c04047290 */ /* 0x000fc8000fffe1ff */
[----:B------:R-:W-:Y:S01]  /*48a0*/  ULEA UR49, UR4, UR5, 0x1 ;  /* 0x0000000504317291 */ /* 0x000fe2000f8e08ff */
[----:B------:R-:W3:Y:S02]  /*48b0*/  SYNCS.PHASECHK.TRANS64.TRYWAIT P0, [UR71+0xb0], R4 ;  /* 0x0000b004ff0075a7 */ /* 0x000ee40008001147 */
[----:B-123--:R-:W-:Y:S09]  /*48c0*/  @!P0 BRA `(.L_x_75) ;  /* 0x0000005000b08947 */ /* 0x00eff20003800000 */
.L_x_157:
[----:B------:R-:W-:Y:S01]  /*48d0*/  UMOV UR38, UR26 ;  /* 0x0000001a00267c82 */ /* 0x000fe20008000000 */
[----:B------:R-:W-:Y:S05]  /*48e0*/  BRA.U !UP0, `(.L_x_76) ;  /* 0x0000000508e87547 */ /* 0x000fea000b800000 */
[----:B------:R-:W-:Y:S01]  /*48f0*/  R2UR UR4, R20 ;  /* 0x00000000140472ca */ /* 0x000fe200000e0000 */
[----:B------:R-:W-:Y:S01]  /*4900*/  USHF.R.U32.HI UR5, URZ, 0x1a, UR49 ;  /* 0x0000001aff057899 */ /* 0x000fe20008011631 */
[----:B------:R-:W-:Y:S01]  /*4910*/  R2UR UR19, R19 ;  /* 0x00000000131372ca */ /* 0x000fe200000e0000 */
[----:B------:R-:W-:Y:S01]  /*4920*/  UIADD3 UR61, UPT, UPT, UR49, 0x40000000, URZ ;  /* 0x40000000313d7890 */ /* 0x000fe2000fffe0ff */
[----:B------:R-:W-:Y:S01]  /*4930*/  R2UR UR18, R18 ;  /* 0x00000000121272ca */ /* 0x000fe200000e0000 */
[----:B------:R-:W-:Y:S01]  /*4940*/  ULOP3.LUT UR59, UR49, 0x80000000, URZ, 0x3c, !UPT ;  /* 0x80000000313b7892 */ /* 0x000fe2000f8e3cff */
[----:B------:R-:W-:Y:S01]  /*4950*/  R2UR UR17, R17 ;  /* 0x00000000111172ca */ /* 0x000fe200000e0000 */
[----:B------:R-:W-:Y:S01]  /*4960*/  UIADD3 UR57, UPT, UPT, UR49, -0x40000000, URZ ;  /* 0xc000000031397890 */ /* 0x000fe2000fffe0ff */
[----:B------:R-:W-:Y:S01]  /*4970*/  R2UR UR16, R16 ;  /* 0x00000000101072ca */ /* 0x000fe200000e0000 */
[----:B------:R-:W-:Y:S01]  /*4980*/  UIADD3 UR63, UPT, UPT, UR49, 0x4, URZ ;  /* 0x00000004313f7890 */ /* 0x000fe2000fffe0ff */
[----:B------:R-:W-:Y:S01]  /*4990*/  R2UR UR15, R15 ;  /* 0x000000000f0f72ca */ /* 0x000fe200000e0000 */
[----:B------:R-:W-:Y:S01]  /*49a0*/  UIADD3 UR55, UPT, UPT, UR49, 0x40000004, URZ ;  /* 0x4000000431377890 */ /* 0x000fe2000fffe0ff */
[----:B------:R-:W-:Y:S01]  /*49b0*/  R2UR UR14, R14 ;  /* 0x000000000e0e72ca */ /* 0x000fe200000e0000 */
[----:B------:R-:W-:Y:S01]  /*49c0*/  UIADD3 UR53, UPT, UPT, UR49, -0x7ffffffc, URZ ;  /* 0x8000000431357890 */ /* 0x000fe2000fffe0ff */
[----:B------:R-:W-:Y:S01]  /*49d0*/  R2UR UR13, R13 ;  /* 0x000000000d0d72ca */ /* 0x000fe200000e0000 */
[----:B------:R-:W-:-:S02]  /*49e0*/  UIADD3 UR51, UPT, UPT, UR49, -0x3ffffffc, URZ ;  /* 0xc000000431337890 */ /* 0x000fc4000fffe0ff */
[----:B------:R-:W-:Y:S02]  /*49f0*/  ULOP3.LUT UR46, UR5, 0x30, URZ, 0xc0, !UPT ;  /* 0x00000030052e7892 */ /* 0x000fe4000f8ec0ff */
[----:B------:R-:W-:Y:S02]  /*4a00*/  USHF.R.U32.HI UR11, URZ, 0x1a, UR61 ;  /* 0x0000001aff0b7899 */ /* 0x000fe4000801163d */
[----:B------:R-:W-:Y:S02]  /*4a10*/  USHF.R.U32.HI UR10, URZ, 0x1a, UR59 ;  /* 0x0000001aff0a7899 */ /* 0x000fe4000801163b */
[----:B------:R-:W-:Y:S02]  /*4a20*/  USHF.R.U32.HI UR8, URZ, 0x1a, UR57 ;  /* 0x0000001aff087899 */ /* 0x000fe40008011639 */
[----:B------:R-:W-:Y:S02]  /*4a30*/  USHF.R.U32.HI UR7, URZ, 0x1a, UR63 ;  /* 0x0000001aff077899 */ /* 0x000fe4000801163f */
[----:B------:R-:W-:-:S02]  /*4a40*/  USHF.R.U32.HI UR6, URZ, 0x1a, UR55 ;  /* 0x0000001aff067899 */ /* 0x000fc40008011637 */
[----:B------:R-:W-:Y:S02]  /*4a50*/  USHF.R.U32.HI UR5, URZ, 0x1a, UR53 ;  /* 0x0000001aff057899 */ /* 0x000fe40008011635 */
[----:B------:R-:W-:Y:S02]  /*4a60*/  USHF.R.U32.HI UR12, URZ, 0x1a, UR51 ;  /* 0x0000001aff0c7899 */ /* 0x000fe40008011633 */
[----:B------:R-:W-:Y:S02]  /*4a70*/  ULOP3.LUT UR11, UR11, 0x30, URZ, 0xc0, !UPT ;  /* 0x000000300b0b7892 */ /* 0x000fe4000f8ec0ff */
[----:B------:R-:W-:Y:S02]  /*4a80*/  ULOP3.LUT UR10, UR10, 0x30, URZ, 0xc0, !UPT ;  /* 0x000000300a0a7892 */ /* 0x000fe4000f8ec0ff */
[----:B------:R-:W-:Y:S02]  /*4a90*/  ULOP3.LUT UR8, UR8, 0x30, URZ, 0xc0, !UPT ;  /* 0x0000003008087892 */ /* 0x000fe4000f8ec0ff */
[----:B------:R-:W-:-:S02]  /*4aa0*/  ULOP3.LUT UR7, UR7, 0x30, URZ, 0xc0, !UPT ;  /* 0x0000003007077892 */ /* 0x000fc4000f8ec0ff */
[----:B------:R-:W-:Y:S02]  /*4ab0*/  ULOP3.LUT UR6, UR6, 0x30, URZ, 0xc0, !UPT ;  /* 0x0000003006067892 */ /* 0x000fe4000f8ec0ff */
[----:B------:R-:W-:Y:S02]  /*4ac0*/  ULOP3.LUT UR5, UR5, 0x30, URZ, 0xc0, !UPT ;  /* 0x0000003005057892 */ /* 0x000fe4000f8ec0ff */
[----:B------:R-:W-:Y:S02]  /*4ad0*/  ULOP3.LUT UR12, UR12, 0x30, URZ, 0xc0, !UPT ;  /* 0x000000300c0c7892 */ /* 0x000fe4000f8ec0ff */
[----:B------:R-:W-:Y:S02]  /*4ae0*/  UIADD3 UR38, UPT, UPT, UR4, UR26, URZ ;  /* 0x0000001a04267290 */ /* 0x000fe4000fffe0ff */
[----:B------:R-:W-:Y:S01]  /*4af0*/  UPRMT UR47, UR46, 0x5410, UR19 ;  /* 0x000054102e2f7896 */ /* 0x000fe20008000013 */
[----:B------:R-:W-:Y:S01]  /*4b00*/  UMOV UR9, URZ ;  /* 0x000000ff00097c82 */ /* 0x000fe20008000000 */
[----:B------:R-:W-:Y:S01]  /*4b10*/  UMOV UR28, UR75 ;  /* 0x0000004b001c7c82 */ /* 0x000fe20008000000 */
[----:B------:R-:W-:Y:S01]  /*4b20*/  UMOV UR4, UR27 ;  /* 0x0000001b00047c82 */ /* 0x000fe20008000000 */
[----:B------:R-:W-:-:S02]  /*4b30*/  UPRMT UR45, UR11, 0x5410, UR18 ;  /* 0x000054100b2d7896 */ /* 0x000fc40008000012 */
[----:B------:R-:W-:Y:S02]  /*4b40*/  UPRMT UR43, UR10, 0x5410, UR17 ;  /* 0x000054100a2b7896 */ /* 0x000fe40008000011 */
[----:B------:R-:W-:Y:S02]  /*4b50*/  UPRMT UR41, UR8, 0x5410, UR16 ;  /* 0x0000541008297896 */ /* 0x000fe40008000010 */
[----:B------:R-:W-:Y:S02]  /*4b60*/  UPRMT UR37, UR7, 0x5410, UR15 ;  /* 0x0000541007257896 */ /* 0x000fe4000800000f */
[----:B------:R-:W-:Y:S02]  /*4b70*/  UPRMT UR35, UR6, 0x5410, UR14 ;  /* 0x0000541006237896 */ /* 0x000fe4000800000e */
[----:B------:R-:W-:Y:S02]  /*4b80*/  UPRMT UR33, UR5, 0x5410, UR13 ;  /* 0x0000541005217896 */ /* 0x000fe4000800000d */
[----:B------:R-:W-:Y:S01]  /*4b90*/  UPRMT UR31, UR12, 0x5410, UR77 ;  /* 0x000054100c1f7896 */ /* 0x000fe2000800004d */
[----:B------:R-:W-:Y:S01]  /*4ba0*/  UMOV UR46, URZ ;  /* 0x000000ff002e7c82 */ /* 0x000fe20008000000 */
[----:B------:R-:W-:Y:S01]  /*4bb0*/  UMOV UR44, URZ ;  /* 0x000000ff002c7c82 */ /* 0x000fe20008000000 */
[----:B------:R-:W-:Y:S01]  /*4bc0*/  UMOV UR42, URZ ;  /* 0x000000ff002a7c82 */ /* 0x000fe20008000000 */
[----:B------:R-:W-:Y:S01]  /*4bd0*/  UMOV UR40, URZ ;  /* 0x000000ff00287c82 */ /* 0x000fe20008000000 */
[----:B------:R-:W-:Y:S01]  /*4be0*/  UMOV UR36, URZ ;  /* 0x000000ff00247c82 */ /* 0x000fe20008000000 */
[----:B------:R-:W-:Y:S01]  /*4bf0*/  UMOV UR34, URZ ;  /* 0x000000ff00227c82 */ /* 0x000fe20008000000 */
[----:B------:R-:W-:Y:S01]  /*4c00*/  UMOV UR32, URZ ;  /* 0x000000ff00207c82 */ /* 0x000fe20008000000 */
[----:B------:R-:W-:-:S05]  /*4c10*/  UMOV UR30, URZ ;  /* 0x000000ff001e7c82 */ /* 0x000fca0008000000 */
.L_x_79:
[----:B------:R-:W-:Y:S01]  /*4c20*/  ULEA UR15, UR4, UR29, 0x3 ;  /* 0x0000001d040f7291 */ /* 0x000fe2000f8e18ff */
[----:B---34-:R-:W-:Y:S11]  /*4c30*/  @P1 BRA `(.L_x_77) ;  /* 0x00000000000c1947 */ /* 0x018ff60003800000 */
[----:B-1----:R-:W-:Y:S04]  /*4c40*/  SHF.L.U32 R4, R9, 0x1f, RZ ;  /* 0x0000001f09047819 */ /* 0x002fe800000006ff */
[----:B------:R-:W1:Y:S02]  /*4c50*/  SYNCS.PHASECHK.TRANS64.TRYWAIT P0, [UR15], R4 ;  /* 0x00000004ff0075a7 */ /* 0x000e64000800110f */
[----:B-1----:R-:W-:Y:S05]  /*4c60*/  @!P0 BRA `(.L_x_78) ;  /* 0x0000004c00e08947 */ /* 0x002fea0003800000 */
.L_x_77:
[----:B------:R-:W-:Y:S01]  /*4c70*/  UISETP.NE.AND UP0, UPT, UR28, 0x1, UPT ;  /* 0x000000011c00788c */ /* 0x000fe2000bf05270 */
[----:B------:R-:W-:Y:S01]  /*4c80*/  PLOP3.LUT P1, PT, PT, PT, PT, 0x80, 0x8 ;  /* 0x000000000008781c */ /* 0x000fe20003f2f070 */
[----:B------:R-:W-:Y:S02]  /*4c90*/  UIADD3 UR5, UPT, UPT, UR4, 0x1, URZ ;  /* 0x0000000104057890 */ /* 0x000fe4000fffe0ff */
[----:B------:R-:W-:Y:S02]  /*4ca0*/  ULEA UR8, UR4, UR67, 0x6 ;  /* 0x0000004304087291 */ /* 0x000fe4000f8e30ff */
[----:B------:R-:W-:Y:S01]  /*4cb0*/  UISETP.NE.AND UP1, UPT, UR5, 0x4, UPT ;  /* 0x000000040500788c */ /* 0x000fe2000bf25270 */
[----:B------:R-:W-:Y:S01]  /*4cc0*/  PLOP3.LUT P0, PT, PT, PT, UP0, 0x80, 0x8 ;  /* 0x000000000008781c */ /* 0x000fe20003f0f008 */
[----:B------:R-:W-:Y:S02]  /*4cd0*/  ULEA UR12, UR4, UR68, 0x6 ;  /* 0x00000044040c7291 */ /* 0x000fe4000f8e30ff */
[----:B------:R-:W-:Y:S02]  /*4ce0*/  USEL UR6, URZ, 0x1, UP1 ;  /* 0x00000001ff067887 */ /* 0x000fe40008800000 */
[----:B------:R-:W-:Y:S02]  /*4cf0*/  USEL UR27, UR5, URZ, UP1 ;  /* 0x000000ff051b7287 */ /* 0x000fe40008800000 */
[----:B------:R-:W-:Y:S02]  /*4d00*/  ULEA UR18, UR4, UR66, 0x9 ;  /* 0x0000004204127291 */ /* 0x000fe4000f8e48ff */
[----:B------:R-:W-:Y:S01]  /*4d10*/  @UP0 ULEA UR5, UR27, UR29, 0x3 ;  /* 0x0000001d1b050291 */ /* 0x000fe2000f8e18ff */
[----:B------:R-:W-:Y:S01]  /*4d20*/  LOP3.LUT R9, R9, UR6, RZ, 0x3c, !PT ;  /* 0x0000000609097c12 */ /* 0x000fe2000f8e3cff */
[----:B------:R-:W-:Y:S02]  /*4d30*/  ULEA UR16, UR4, UR65, 0xb ;  /* 0x0000004104107291 */ /* 0x000fe4000f8e58ff */
[----:B------:R-:W-:Y:S01]  /*4d40*/  UIADD3 UR4, UPT, UPT, UR8, 0x20, URZ ;  /* 0x0000002008047890 */ /* 0x000fe2000fffe0ff */
[----:B-1----:R-:W-:Y:S01]  /*4d50*/  @P0 SHF.L.U32 R3, R9, 0x1f, RZ ;  /* 0x0000001f09030819 */ /* 0x002fe200000006ff */
[----:B------:R-:W-:Y:S02]  /*4d60*/  UIADD3 UR6, UPT, UPT, UR12, 0x20, URZ ;  /* 0x000000200c067890 */ /* 0x000fe4000fffe0ff */
[----:B------:R-:W-:Y:S01]  /*4d70*/  UISETP.NE.U32.AND UP0, UPT, UR9, URZ, UPT ;  /* 0x000000ff0900728c */ /* 0x000fe2000bf05070 */
[----:B------:R2:W3:Y:S01]  /*4d80*/  @P0 SYNCS.PHASECHK.TRANS64.TRYWAIT P1, [UR5], R3 ;  /* 0x00000003ff0005a7 */ /* 0x0004e20008021105 */
[----:B------:R-:W-:Y:S02]  /*4d90*/  UIADD3 UR10, UPT, UPT, UR18, 0x2, URZ ;  /* 0x00000002120a7890 */ /* 0x000fe4000fffe0ff */
[----:B------:R-:W-:Y:S02]  /*4da0*/  UIADD3 UR22, UPT, UPT, UR18, 0x4, URZ ;  /* 0x0000000412167890 */ /* 0x000fe4000fffe0ff */
[----:B------:R-:W-:Y:S02]  /*4db0*/  UIADD3 UR20, UPT, UPT, UR18, 0x100, URZ ;  /* 0x0000010012147890 */ /* 0x000fe4000fffe0ff */
[----:B------:R-:W-:Y:S02]  /*4dc0*/  UIADD3 UR14, UPT, UPT, UR18, 0x102, URZ ;  /* 0x00000102120e7890 */ /* 0x000fe4000fffe0ff */
[----:B------:R-:W-:Y:S02]  /*4dd0*/  UIADD3 UR26, UPT, UPT, UR26, 0x1, URZ ;  /* 0x000000011a1a7890 */ /* 0x000fe4000fffe0ff */
[----:B------:R-:W-:Y:S01]  /*4de0*/  UIADD3 UR28, UPT, UPT, UR28, -0x1, URZ ;  /* 0xffffffff1c1c7890 */ /* 0x000fe2000fffe0ff */
[----:B------:R-:W-:Y:S01]  /*4df0*/  UMOV UR9, 0x4008 ;  /* 0x0000400800097882 */ /* 0x000fe20000000000 */
[----:B------:R-:W-:Y:S01]  /*4e00*/  UMOV UR5, 0x4008 ;  /* 0x0000400800057882 */ /* 0x000fe20000000000 */
[----:B------:R1:W-:Y:S01]  /*4e10*/  UTCCP.T.S.2CTA.4x32dp128bit tmem[UR25+0x80], gdesc[UR8] ;  /* 0x00008008190079e7 */ /* 0x0003e20009300000 */
[----:B------:R4:W-:Y:S01]  /*4e20*/  UTCCP.T.S.2CTA.4x32dp128bit tmem[UR25+0x84], gdesc[UR4] ;  /* 0x00008404190079e7 */ /* 0x0009e20009300000 */
[----:B------:R-:W-:Y:S01]  /*4e30*/  UMOV UR13, 0x4008 ;  /* 0x00004008000d7882 */ /* 0x000fe20000000000 */
[----:B------:R-:W-:Y:S01]  /*4e40*/  UMOV UR7, 0x4008 ;  /* 0x0000400800077882 */ /* 0x000fe20000000000 */
[----:B------:R2:W-:Y:S01]  /*4e50*/  UTCCP.T.S.2CTA.4x32dp128bit tmem[UR25+0x88], gdesc[UR12] ;  /* 0x0000880c190079e7 */ /* 0x0005e20009300000 */
[----:B------:R2:W-:Y:S01]  /*4e60*/  UTCCP.T.S.2CTA.4x32dp128bit tmem[UR25+0x8c], gdesc[UR6] ;  /* 0x00008c06190079e7 */ /* 0x0005e20009300000 */
[----:B------:R-:W-:Y:S01]  /*4e70*/  UMOV UR19, 0x40004040 ;  /* 0x4000404000137882 */ /* 0x000fe20000000000 */
[----:B------:R-:W-:Y:S01]  /*4e80*/  UMOV UR17, 0x40004040 ;  /* 0x4000404000117882 */ /* 0x000fe20000000000 */
[----:B------:R-:W-:Y:S01]  /*4e90*/  UMOV UR11, 0x40004040 ;  /* 0x40004040000b7882 */ /* 0x000fe20000000000 */
[----:B------:R2:W-:Y:S01]  /*4ea0*/  UTCQMMA.2CTA gdesc[UR16], gdesc[UR18], tmem[UR24], tmem[UR46], idesc[UR47], tmem[UR48], UP0 ;  /* 0x00302e1210007dea */ /* 0x0005e20008200318 */
[----:B------:R-:W-:Y:S01]  /*4eb0*/  UISETP.NE.AND UP0, UPT, UR26, UR38, UPT ;  /* 0x000000261a00728c */ /* 0x000fe2000bf05270 */
[----:B------:R-:W-:Y:S01]  /*4ec0*/  UMOV UR23, 0x40004040 ;  /* 0x4000404000177882 */ /* 0x000fe20000000000 */
[----:B------:R-:W-:Y:S01]  /*4ed0*/  UMOV UR21, 0x40004040 ;  /* 0x4000404000157882 */ /* 0x000fe20000000000 */
[----:B-1----:R-:W-:Y:S02]  /*4ee0*/  UIADD3 UR8, UPT, UPT, UR16, 0x2, URZ ;  /* 0x0000000210087890 */ /* 0x002fe4000fffe0ff */
[----:B----4-:R-:W-:Y:S02]  /*4ef0*/  UIADD3 UR4, UPT, UPT, UR16, 0x4, URZ ;  /* 0x0000000410047890 */ /* 0x010fe4000fffe0ff */
[----:B--2---:R-:W-:Y:S02]  /*4f00*/  UIADD3 UR12, UPT, UPT, UR18, 0x6, URZ ;  /* 0x00000006120c7890 */ /* 0x004fe4000fffe0ff */
[----:B------:R-:W-:Y:S01]  /*4f10*/  UIADD3 UR6, UPT, UPT, UR16, 0x6, URZ ;  /* 0x0000000610067890 */ /* 0x000fe2000fffe0ff */
[----:B------:R-:W-:Y:S01]  /*4f20*/  UMOV UR9, 0x40004040 ;  /* 0x4000404000097882 */ /* 0x000fe20000000000 */
[----:B------:R-:W-:Y:S01]  /*4f30*/  UMOV UR5, 0x40004040 ;  /* 0x4000404000057882 */ /* 0x000fe20000000000 */
[----:B------:R1:W-:Y:S01]  /*4f40*/  UTCQMMA.2CTA gdesc[UR8], gdesc[UR10], tmem[UR24], tmem[UR44], idesc[UR45], tmem[UR60], UPT ;  /* 0x003c2c0a08007dea */ /* 0x0003e2000ba00318 */
[----:B------:R-:W-:Y:S01]  /*4f50*/  UIADD3 UR17, UPT, UPT, UR15, 0x20, URZ ;  /* 0x000000200f117890 */ /* 0x000fe2000fffe0ff */
[----:B------:R2:W-:Y:S01]  /*4f60*/  UTCQMMA.2CTA gdesc[UR4], gdesc[UR22], tmem[UR24], tmem[UR42], idesc[UR43], tmem[UR58], UPT ;  /* 0x003a2a1604007dea */ /* 0x0005e2000ba00318 */
[----:B------:R-:W-:Y:S01]  /*4f70*/  UMOV UR13, 0x40004040 ;  /* 0x40004040000d7882 */ /* 0x000fe20000000000 */
[----:B------:R-:W-:Y:S01]  /*4f80*/  UMOV UR7, 0x40004040 ;  /* 0x4000404000077882 */ /* 0x000fe20000000000 */
[----:B------:R-:W-:Y:S01]  /*4f90*/  UMOV UR15, 0x40004040 ;  /* 0x40004040000f7882 */ /* 0x000fe20000000000 */
[----:B------:R4:W-:Y:S01]  /*4fa0*/  UTCQMMA.2CTA gdesc[UR6], gdesc[UR12], tmem[UR24], tmem[UR40], idesc[UR41], tmem[UR56], UPT ;  /* 0x0038280c06007dea */ /* 0x0009e2000ba00318 */
[----:B-1----:R-:W-:Y:S02]  /*4fb0*/  UIADD3 UR8, UPT, UPT, UR16, 0x400, URZ ;  /* 0x0000040010087890 */ /* 0x002fe4000fffe0ff */
[----:B--2---:R-:W-:Y:S02]  /*4fc0*/  UIADD3 UR4, UPT, UPT, UR16, 0x402, URZ ;  /* 0x0000040210047890 */ /* 0x004fe4000fffe0ff */
[----:B------:R-:W-:Y:S02]  /*4fd0*/  UIADD3 UR22, UPT, UPT, UR18, 0x104, URZ ;  /* 0x0000010412167890 */ /* 0x000fe4000fffe0ff */
[----:B----4-:R-:W-:Y:S02]  /*4fe0*/  UIADD3 UR12, UPT, UPT, UR16, 0x404, URZ ;  /* 0x00000404100c7890 */ /* 0x010fe4000fffe0ff */
[----:B------:R-:W-:Y:S01]  /*4ff0*/  UIADD3 UR10, UPT, UPT, UR18, 0x106, URZ ;  /* 0x00000106120a7890 */ /* 0x000fe2000fffe0ff */
[----:B------:R1:W-:Y:S01]  /*5000*/  UTCQMMA.2CTA gdesc[UR8], gdesc[UR20], tmem[UR24], tmem[UR36], idesc[UR37], tmem[UR62], UPT ;  /* 0x003e241408007dea */ /* 0x0003e2000ba00318 */
[----:B------:R-:W-:Y:S01]  /*5010*/  UIADD3 UR6, UPT, UPT, UR16, 0x406, URZ ;  /* 0x0000040610067890 */ /* 0x000fe2000fffe0ff */
[----:B------:R2:W-:Y:S04]  /*5020*/  UTCQMMA.2CTA gdesc[UR4], gdesc[UR14], tmem[UR24], tmem[UR34], idesc[UR35], tmem[UR54], UPT ;  /* 0x0036220e04007dea */ /* 0x0005e8000ba00318 */
[----:B------:R4:W-:Y:S04]  /*5030*/  UTCQMMA.2CTA gdesc[UR12], gdesc[UR22], tmem[UR24], tmem[UR32], idesc[UR33], tmem[UR52], UPT ;  /* 0x003420160c007dea */ /* 0x0009e8000ba00318 */
[----:B------:R4:W-:Y:S01]  /*5040*/  UTCQMMA.2CTA gdesc[UR6], gdesc[UR10], tmem[UR24], tmem[UR30], idesc[UR31], tmem[UR50], UPT ;  /* 0x00321e0a06007dea */ /* 0x0009e2000ba00318 */
[----:B------:R4:W-:Y:S01]  /*5050*/  UTCBAR.2CTA.MULTICAST [UR17], URZ, UR64 ;  /* 0x000000ff110073e9 */ /* 0x0009e20008200840 */
[----:B-1----:R-:W-:Y:S01]  /*5060*/  UMOV UR9, 0x1 ;  /* 0x0000000100097882 */ /* 0x002fe20000000000 */
[----:B--2---:R-:W-:Y:S01]  /*5070*/  UMOV UR4, UR27 ;  /* 0x0000001b00047c82 */ /* 0x004fe20008000000 */
[----:B------:R-:W-:Y:S05]  /*5080*/  BRA.U UP0, `(.L_x_79) ;  /* 0xfffffff900e47547 */ /* 0x000fea000b83ffff */
.L_x_76:
[----:B------:R-:W-:Y:S01]  /*5090*/  UIADD3 UR4, UPT, UPT, UR71, 0xa0, URZ ;  /* 0x000000a047047890 */ /* 0x000fe2000fffe0ff */
[----:B------:R-:W-:-:S08]  /*50a0*/  UMOV UR26, UR38 ;  /* 0x00000026001a7c82 */ /* 0x000fd00008000000 */
[----:B------:R2:W-:Y:S01]  /*50b0*/  UTCBAR.2CTA.MULTICAST [UR4], URZ, UR76 ;  /* 0x000000ff040073e9 */ /* 0x0005e2000820084c */
[----:B------:R-:W-:Y:S02]  /*50c0*/  NOP ;  /* 0x0000000000007918 */ /* 0x000fe40000000000 */
.L_x_74:
[----:B------:R-:W-:Y:S01]  /*50d0*/  R2UR UR5, R86 ;  /* 0x00000000560572ca */ /* 0x000fe200000e0000 */
[----:B--2---:R-:W-:Y:S01]  /*50e0*/  UIADD3 UR4, UPT, UPT, UR72, 0x1, URZ ;  /* 0x0000000148047890 */ /* 0x004fe2000fffe0ff */
[----:B------:R-:W-:-:S03]  /*50f0*/  ISETP.NE.AND P0, PT, R11, 0x2, PT ;  /* 0x000000020b00780c */ /* 0x000fc60003f05270 */
[----:B------:R-:W-:Y:S01]  /*5100*/  UISETP.NE.AND UP0, UPT, UR4, 0x2, UPT ;  /* 0x000000020400788c */ /* 0x000fe2000bf05270 */
[----:B-1----:R-:W-:Y:S02]  /*5110*/  SEL R3, RZ, 0x1, P0 ;  /* 0x00000001ff037807 */ /* 0x002fe40000000000 */
[----:B------:R-:W-:Y:S01]  /*5120*/  SEL R11, R11, RZ, P0 ;  /* 0x000000ff0b0b7207 */ /* 0x000fe20000000000 */
[----:B------:R-:W-:Y:S01]  /*5130*/  USEL UR72, UR4, URZ, UP0 ;  /* 0x000000ff04487287 */ /* 0x000fe20008000000 */
[----:B------:R-:W-:-:S03]  /*5140*/  LOP3.LUT R10, R10, R3, RZ, 0x3c, !PT ;  /* 0x000000030a0a7212 */ /* 0x000fc600078e3cff */
[----:B------:R-:W-:Y:S02]  /*5150*/  UIADD3 UR28, UPT, UPT, UR69, UR5, URZ ;  /* 0x00000005451c7290 */ /* 0x000fe4000fffe0ff */
[----:B------:R-:W-:-:S06]  /*5160*/  USEL UR5, URZ, 0x1, UP0 ;  /* 0x00000001ff057887 */ /* 0x000fcc0008000000 */
[----:B------:R-:W-:Y:S01]  /*5170*/  LOP3.LUT R12, R12, UR5, RZ, 0x3c, !PT ;  /* 0x000000050c0c7c12 */ /* 0x000fe2000f8e3cff */
[----:B------:R-:W-:Y:S06]  /*5180*/  BRA.U UP2, `(.L_x_80) ;  /* 0xfffffff102087547 */ /* 0x000fec000b83ffff */
[----:B------:R-:W1:Y:S01]  /*5190*/  S2UR UR8, SR_CgaCtaId ;  /* 0x00000000000879c3 */ /* 0x000e620000008800 */
[----:B------:R-:W-:Y:S02]  /*51a0*/  ELECT P0, URZ, PT ;  /* 0x0000000000ff782f */ /* 0x000fe40003800000 */
[----:B------:R-:W-:Y:S01]  /*51b0*/  R2UR UR5, R2 ;  /* 0x00000000020572ca */ /* 0x000fe200000e0000 */
[----:B------:R-:W-:Y:S01]  /*51c0*/  UMOV UR4, 0x40 ;  /* 0x0000004000047882 */ /* 0x000fe20000000000 */
[----:B------:R-:W-:-:S03]  /*51d0*/  IMAD.MOV.U32 R2, RZ, RZ, 0x1 ;  /* 0x00000001ff027424 */ /* 0x000fc600078e00ff */
[----:B------:R-:W-:Y:S08]  /*51e0*/  UVIRTCOUNT.DEALLOC.SMPOOL 0x80 ;  /* 0x000000800000784c */ /* 0x000ff00000000000 */
[----:B------:R-:W-:Y:S02]  /*51f0*/  UISETP.NE.AND UP0, UPT, UR5, URZ, UPT ;  /* 0x000000ff0500728c */ /* 0x000fe4000bf05270 */
[----:B-1----:R-:W-:-:S09]  /*5200*/  ULEA UR8, UR8, UR4, 0x18 ;  /* 0x0000000408087291 */ /* 0x002fd2000f8ec0ff */
[----:B------:R1:W-:Y:S01]  /*5210*/  @P0 STS.U8 [UR8+0x1c], R2 ;  /* 0x00001c02ff000988 */ /* 0x0003e20008000008 */
[----:B------:R-:W-:Y:S05]  /*5220*/  BRA.U UP0, `(.L_x_81) ;  /* 0x0000000100587547 */ /* 0x000fea000b800000 */
[----:B------:R-:W-:Y:S01]  /*5230*/  UIADD3 UR5, UPT, UPT, UR29, 0xb0, URZ ;  /* 0x000000b01d057890 */ /* 0x000fe2000fffe0ff */
[----:B------:R-:W-:-:S03]  /*5240*/  SHF.L.U32 R3, R12, 0x1f, RZ ;  /* 0x0000001f0c037819 */ /* 0x000fc600000006ff */
[----:B------:R-:W-:-:S09]  /*5250*/  ULEA UR4, UR72, UR5, 0x3 ;  /* 0x0000000548047291 */ /* 0x000fd2000f8e18ff */
[----:B------:R-:W2:Y:S02]  /*5260*/  SYNCS.PHASECHK.TRANS64.TRYWAIT P0, [UR4], R3 ;  /* 0x00000003ff0075a7 */ /* 0x000ea40008001104 */
[----:B--2---:R-:W-:Y:S05]  /*5270*/  @!P0 BRA `(.L_x_82) ;  /* 0x0000004800748947 */ /* 0x004fea0003800000 */
.L_x_160:
[----:B------:R-:W-:-:S04]  /*5280*/  UIADD3 UR4, UPT, UPT, UR72, 0x1, URZ ;  /* 0x0000000148047890 */ /* 0x000fc8000fffe0ff */
[----:B------:R-:W-:-:S04]  /*5290*/  UISETP.NE.AND UP1, UPT, UR4, 0x2, UPT ;  /* 0x000000020400788c */ /* 0x000fc8000bf25270 */
[----:B----4-:R-:W-:Y:S02]  /*52a0*/  USEL UR6, URZ, 0x1, UP1 ;  /* 0x00000001ff067887 */ /* 0x010fe40008800000 */
[----:B------:R-:W-:-:S04]  /*52b0*/  USEL UR4, UR4, URZ, UP1 ;  /* 0x000000ff04047287 */ /* 0x000fc80008800000 */
[----:B------:R-:W-:Y:S01]  /*52c0*/  ULEA UR4, UR4, UR5, 0x3 ;  /* 0x0000000504047291 */ /* 0x000fe2000f8e18ff */
[----:B-1----:R-:W-:-:S04]  /*52d0*/  LOP3.LUT R3, R12, UR6, RZ, 0x3c, !PT ;  /* 0x000000060c037c12 */ /* 0x002fc8000f8e3cff */
[----:B------:R-:W-:Y:S01]  /*52e0*/  SHF.L.U32 R3, R3, 0x1f, RZ ;  /* 0x0000001f03037819 */ /* 0x000fe200000006ff */
[----:B------:R-:W-:-:S04]  /*52f0*/  IMAD.U32 R2, RZ, RZ, UR4 ;  /* 0x00000004ff027e24 */ /* 0x000fc8000f8e00ff */
[----:B------:R1:W2:Y:S03]  /*5300*/  SYNCS.PHASECHK.TRANS64.TRYWAIT P0, [R2+URZ], R3 ;  /* 0x00000003020075a7 */ /* 0x0002a600080011ff */
[----:B--2---:R-:W-:Y:S05]  /*5310*/  @!P0 NANOSLEEP.SYNCS 0x989680 ;  /* 0x009896800000895d */ /* 0x004fea0003900000 */
[----:B------:R-:W2:Y:S02]  /*5320*/  @!P0 SYNCS.PHASECHK.TRANS64 P0, [R2+URZ], R3 ;  /* 0x00000003020085a7 */ /* 0x000ea400080010ff */
[----:B--2---:R-:W-:Y:S05]  /*5330*/  @P0 BRA `(.L_x_83) ;  /* 0x0000000000240947 */ /* 0x004fea0003800000 */
.L_x_84:
[----:B--2---:R2:W4:Y:S02]  /*5340*/  SYNCS.PHASECHK.TRANS64.TRYWAIT P0, [R2+URZ], R3 ;  /* 0x00000003020075a7 */ /* 0x00452400080011ff */
[----:B----4-:R-:W-:Y:S05]  /*5350*/  @!P0 NANOSLEEP.SYNCS 0x989680 ;  /* 0x009896800000895d */ /* 0x010fea0003900000 */
[----:B------:R-:W4:Y:S02]  /*5360*/  @!P0 SYNCS.PHASECHK.TRANS64 P0, [R2+URZ], R3 ;  /* 0x00000003020085a7 */ /* 0x000f2400080010ff */
[----:B----4-:R-:W-:Y:S05]  /*5370*/  @!P0 BRA `(.L_x_84) ;  /* 0xfffffffc00f08947 */ /* 0x010fea000383ffff */
[----:B------:R-:W-:Y:S05]  /*5380*/  BRA `(.L_x_83) ;  /* 0x0000000000107947 */ /* 0x000fea0003800000 */
.L_x_81:
[----:B------:R-:W-:Y:S01]  /*5390*/  R2UR UR5, R0 ;  /* 0x00000000000572ca */ /* 0x000fe200000e0000 */
[----:B------:R-:W-:-:S12]  /*53a0*/  UIADD3 UR4, UPT, UPT, UR29, 0xe0, URZ ;  /* 0x000000e01d047890 */ /* 0x000fd8000fffe0ff */
[----:B------:R-:W-:-:S09]  /*53b0*/  UPRMT UR4, UR5, 0x654, UR4 ;  /* 0x0000065405047896 */ /* 0x000fd20008000004 */
[----:B------:R-:W-:Y:S03]  /*53c0*/  SYNCS.ARRIVE.TRANS64.RED.A1T0 RZ, [UR4], RZ ;  /* 0x000000ffffff79a7 */ /* 0x000fe60008100404 */
.L_x_83:
[----:B-12---:R-:W-:Y:S01]  /*53d0*/  SHF.L.U32 R3, RZ, 0x1f, RZ ;  /* 0x0000001fff037819 */ /* 0x006fe200000006ff */
[----:B------:R-:W-:Y:S01]  /*53e0*/  UIADD3 UR4, UPT, UPT, UR29, 0xe0, URZ ;  /* 0x000000e01d047890 */ /* 0x000fe2000fffe0ff */
[----:B------:R-:W-:Y:S02]  /*53f0*/  PLOP3.LUT P0, PT, PT, PT, UP0, 0x80, 0x8 ;  /* 0x000000000008781c */ /* 0x000fe40003f0f008 */
[----:B---3--:R-:W1:Y:S02]  /*5400*/  SYNCS.PHASECHK.TRANS64.TRYWAIT P1, [UR29+0xe0], R3 ;  /* 0x0000e003ff0075a7 */ /* 0x008e64000802111d */
[----:B-1----:R-:W-:Y:S09]  /*5410*/  @!P1 BRA `(.L_x_85) ;  /* 0x0000004800249947 */ /* 0x002ff20003800000 */
.L_x_162:
[----:B------:R-:W-:Y:S01]  /*5420*/  R2UR UR5, R0 ;  /* 0x00000000000572ca */ /* 0x000fe200000e0000 */
[----:B----4-:R-:W-:-:S12]  /*5430*/  UMOV UR6, 0x1 ;  /* 0x0000000100067882 */ /* 0x010fd80000000000 */
[----:B------:R-:W-:-:S03]  /*5440*/  @!UP0 UPRMT UR4, UR5, 0x654, UR4 ;  /* 0x0000065405048896 */ /* 0x000fc60008000004 */
[----:B------:R-:W-:-:S06]  /*5450*/  UMOV UR5, 0xffff ;  /* 0x0000ffff00057882 */ /* 0x000fcc0000000000 */
[----:B------:R-:W-:Y:S01]  /*5460*/  @!P0 SYNCS.ARRIVE.TRANS64.RED.A1T0 RZ, [UR4], RZ ;  /* 0x000000ffffff89a7 */ /* 0x000fe20008100404 */
[----:B------:R-:W-:Y:S01]  /*5470*/  NOP ;  /* 0x0000000000007918 */ /* 0x000fe20000000000 */
[----:B------:R-:W2:Y:S01]  /*5480*/  LDS R0, [UR8+0x14] ;  /* 0x00001408ff007984 */ /* 0x000ea20008000800 */
[----:B------:R-:W-:-:S04]  /*5490*/  ULOP3.LUT UR4, UR25, 0xffff, URZ, 0xc0, !UPT ;  /* 0x0000ffff19047892 */ /* 0x000fc8000f8ec0ff */
[----:B------:R-:W-:-:S04]  /*54a0*/  USHF.R.U32.HI UR4, URZ, 0x5, UR4 ;  /* 0x00000005ff047899 */ /* 0x000fc80008011604 */
[----:B------:R-:W-:Y:S02]  /*54b0*/  USHF.L.U32 UR5, UR5, UR4, URZ ;  /* 0x0000000405057299 */ /* 0x000fe400080006ff */
[----:B------:R-:W-:-:S04]  /*54c0*/  USHF.L.U32 UR4, UR6, UR4, URZ ;  /* 0x0000000406047299 */ /* 0x000fc800080006ff */
[----:B--2---:R-:W-:-:S04]  /*54d0*/  LOP3.LUT R0, R0, UR5, RZ, 0xc0, !PT ;  /* 0x0000000500007c12 */ /* 0x004fc8000f8ec0ff */
[----:B------:R-:W-:-:S13]  /*54e0*/  ISETP.NE.AND P0, PT, R0, UR5, PT ;  /* 0x0000000500007c0c */ /* 0x000fda000bf05270 */
[----:B------:R-:W-:Y:S05]  /*54f0*/  @P0 BRA `(.L_x_86) ;  /* 0x0000000000580947 */ /* 0x000fea0003800000 */
[----:B------:R-:W2:Y:S02]  /*5500*/  LDS R0, [UR8+0x18] ;  /* 0x00001808ff007984 */ /* 0x000ea40008000800 */
[----:B--2---:R-:W-:-:S04]  /*5510*/  LOP3.LUT R0, R0, UR4, RZ, 0xc0, !PT ;  /* 0x0000000400007c12 */ /* 0x004fc8000f8ec0ff */
[----:B------:R-:W-:-:S13]  /*5520*/  ISETP.NE.AND P0, PT, R0, UR4, PT ;  /* 0x0000000400007c0c */ /* 0x000fda000bf05270 */
[----:B------:R-:W-:Y:S05]  /*5530*/  @P0 BRA `(.L_x_87) ;  /* 0x00000000003c0947 */ /* 0x000fea0003800000 */
[----:B-1----:R-:W1:Y:S01]  /*5540*/  S2R R2, SR_LANEID ;  /* 0x0000000000027919 */ /* 0x002e620000000000 */
[----:B------:R-:W-:Y:S01]  /*5550*/  ULOP3.LUT UR5, URZ, UR5, URZ, 0x33, !UPT ;  /* 0x00000005ff057292 */ /* 0x000fe2000f8e33ff */
[----:B------:R-:W-:Y:S01]  /*5560*/  LOP3.LUT R4, RZ, UR4, RZ, 0x33, !PT ;  /* 0x00000004ff047c12 */ /* 0x000fe2000f8e33ff */
[----:B------:R-:W-:Y:S02]  /*5570*/  VOTEU.ANY UR4, UPT, PT ;  /* 0x0000000000047886 */ /* 0x000fe400038e0100 */
[----:B------:R-:W-:Y:S01]  /*5580*/  UFLO.U32 UR4, UR4 ;  /* 0x00000004000472bd */ /* 0x000fe200080e0000 */
[----:B------:R-:W2:Y:S01]  /*5590*/  REDUX UR6, R4 ;  /* 0x00000000040673c4 */ /* 0x000ea20000000000 */
[----:B------:R-:W-:-:S06]  /*55a0*/  IMAD.U32 R0, RZ, RZ, UR5 ;  /* 0x00000005ff007e24 */ /* 0x000fcc000f8e00ff */
[----:B------:R3:W-:Y:S01]  /*55b0*/  UTCATOMSWS.AND URZ, UR5 ;  /* 0x0000000500ff79e3 */ /* 0x0007e20008000000 */
[----:B------:R-:W4:Y:S01]  /*55c0*/  REDUX UR7, R0 ;  /* 0x00000000000773c4 */ /* 0x000f220000000000 */
[----:B-1----:R-:W-:Y:S01]  /*55d0*/  ISETP.EQ.U32.AND P0, PT, R2, UR4, PT ;  /* 0x0000000402007c0c */ /* 0x002fe2000bf02070 */
[----:B--2---:R-:W-:Y:S01]  /*55e0*/  IMAD.U32 R2, RZ, RZ, UR6 ;  /* 0x00000006ff027e24 */ /* 0x004fe2000f8e00ff */
[----:B----4-:R-:W-:-:S11]  /*55f0*/  MOV R3, UR7 ;  /* 0x0000000700037c02 */ /* 0x010fd60008000f00 */
[----:B------:R3:W-:Y:S04]  /*5600*/  @P0 ATOMS.AND RZ, [UR8+0x14], R3 ;  /* 0x00001403ffff098c */ /* 0x0007e8000a800008 */
[----:B------:R3:W-:Y:S01]  /*5610*/  @P0 ATOMS.AND RZ, [UR8+0x18], R2 ;  /* 0x00001802ffff098c */ /* 0x0007e2000a800008 */
[----:B------:R-:W-:Y:S05]  /*5620*/  BRA `(.L_x_88) ;  /* 0x0000000000147947 */ /* 0x000fea0003800000 */
.L_x_87:
[----:B-1----:R-:W-:Y:S02]  /*5630*/  MOV R2, 0x5650 ;  /* 0x0000565000027802 */ /* 0x002fe40000000f00 */
[----:B-----5:R-:W-:Y:S05]  /*5640*/  CALL.REL.NOINC `($__internal_0_$__cuda_sm10x_tcgen05_guardrail_trap_col_being_dealloced_not_returned_by_alloc) ;  /* 0x00000048008c7944 */ /* 0x020fea0003c00000 */
[----:B------:R-:W-:Y:S05]  /*5650*/  BRA `(.L_x_88) ;  /* 0x0000000000087947 */ /* 0x000fea0003800000 */
.L_x_86:
[----:B-1----:R-:W-:Y:S02]  /*5660*/  MOV R2, 0x5680 ;  /* 0x0000568000027802 */ /* 0x002fe40000000f00 */
[----:B-----5:R-:W-:Y:S05]  /*5670*/  CALL.REL.NOINC `($__internal_2_$__cuda_sm10x_tcgen05_guardrail_trap_unallocated_columns_being_dealloced) ;  /* 0x0000004800987944 */ /* 0x020fea0003c00000 */
.L_x_88:
[----:B------:R-:W-:Y:S01]  /*5680*/  NOP ;  /* 0x0000000000007918 */ /* 0x000fe20000000000 */
[----:B---3--:R-:W-:Y:S05]  /*5690*/  EXIT ;  /* 0x000000000000794d */ /* 0x008fea0003800000 */
.L_x_59:
[----:B------:R-:W-:-:S09]  /*56a0*/  UISETP.NE.OR UP0, UPT, UR18, 0x3, !UP4 ;  /* 0x000000031200788c */ /* 0x000fd2000e705670 */
[----:B------:R-:W-:Y:S05]  /*56b0*/  BRA.U UP0, `(.L_x_89) ;  /* 0x00000011002c7547 */ /* 0x000fea000b800000 */
[----:B------:R-:W2:Y:S01]  /*56c0*/  LDCU.64 UR4, c[0x0][0xc88] ;  /* 0x00019100ff0477ac */ /* 0x000ea20008000a00 */
[----:B------:R-:W-:Y:S01]  /*56d0*/  R2UR UR6, R88 ;  /* 0x00000000580672ca */ /* 0x000fe200000e0000 */
[----:B------:R-:W3:Y:S01]  /*56e0*/  LDC.64 R12, c[0x0][0x348] ;  /* 0x0000d200ff0c7b82 */ /* 0x000ee20000000a00 */
[----:B------:R-:W-:Y:S01]  /*56f0*/  HFMA2 R9, -RZ, RZ, 0, 0 ;  /* 0x00000000ff097431 */ /* 0x000fe200000001ff */
[----:B------:R-:W4:Y:S01]  /*5700*/  LDCU UR36, c[0x0][0x370] ;  /* 0x00006e00ff2477ac */ /* 0x000f220008000800 */
[----:B------:R-:W-:Y:S01]  /*5710*/  IMAD.MOV.U32 R11, RZ, RZ, 0x1 ;  /* 0x00000001ff0b7424 */ /* 0x000fe200078e00ff */
[----:B------:R-:W-:Y:S01]  /*5720*/  MOV R3, 0x2000 ;  /* 0x0000200000037802 */ /* 0x000fe20000000f00 */
[----:B------:R-:W-:Y:S01]  /*5730*/  IMAD.MOV.U32 R10, RZ, RZ, RZ ;  /* 0x000000ffff0a7224 */ /* 0x000fe200078e00ff */
[----:B------:R-:W1:Y:S01]  /*5740*/  LDCU.128 UR32, c[0x0][0xf10] ;  /* 0x0001e200ff2077ac */ /* 0x000e620008000c00 */
[----:B------:R-:W1:Y:S01]  /*5750*/  LDCU UR29, c[0x0][0x374] ;  /* 0x00006e80ff1d77ac */ /* 0x000e620008000800 */
[----:B------:R-:W4:Y:S01]  /*5760*/  LDCU.64 UR30, c[0x0][0xc90] ;  /* 0x00019200ff1e77ac */ /* 0x000f220008000a00 */
[----:B--2---:R-:W-:Y:S01]  /*5770*/  UISETP.NE.U32.AND UP0, UPT, UR4, URZ, UPT ;  /* 0x000000ff0400728c */ /* 0x004fe2000bf05070 */
[----:B------:R-:W2:Y:S01]  /*5780*/  LDCU UR15, c[0x0][0xf0c] ;  /* 0x0001e180ff0f77ac */ /* 0x000ea20008000800 */
[----:B------:R-:W2:Y:S01]  /*5790*/  LDCU UR40, c[0x0][0xf20] ;  /* 0x0001e400ff2877ac */ /* 0x000ea20008000800 */
[----:B------:R-:W3:Y:S01]  /*57a0*/  LDCU UR4, c[0x0][0xf30] ;  /* 0x0001e600ff0477ac */ /* 0x000ee20008000800 */
[----:B------:R-:W-:Y:S01]  /*57b0*/  UMOV UR24, 0x400 ;  /* 0x0000040000187882 */ /* 0x000fe20000000000 */
[----:B-1----:R-:W-:-:S02]  /*57c0*/  UIMAD.WIDE.U32 UR8, UR29, UR35, URZ ;  /* 0x000000231d0872a5 */ /* 0x002fc4000f8e00ff */
[----:B------:R-:W-:Y:S02]  /*57d0*/  ULEA UR24, UR6, UR24, 0x18 ;  /* 0x0000001806187291 */ /* 0x000fe4000f8ec0ff */
[----:B----4-:R-:W-:Y:S02]  /*57e0*/  UIMAD.WIDE.U32 UR6, UR36, UR32, URZ ;  /* 0x00000020240672a5 */ /* 0x010fe4000f8e00ff */
[----:B------:R-:W-:Y:S02]  /*57f0*/  UISETP.NE.U32.AND UP6, UPT, UR30, URZ, UPT ;  /* 0x000000ff1e00728c */ /* 0x000fe4000bfc5070 */
[----:B------:R-:W-:Y:S02]  /*5800*/  UISETP.NE.AND.EX UP5, UPT, UR5, URZ, UPT, UP0 ;  /* 0x000000ff0500728c */ /* 0x000fe4000bfa5300 */
[----:B------:R-:W-:Y:S01]  /*5810*/  UISETP.NE.AND UP0, UPT, UR39, 0x1, UPT ;  /* 0x000000012700788c */ /* 0x000fe2000bf05270 */
[----:B------:R-:W-:Y:S01]  /*5820*/  UMOV UR6, UR7 ;  /* 0x0000000700067c82 */ /* 0x000fe20008000000 */
[----:B------:R-:W-:Y:S01]  /*5830*/  UMOV UR37, UR9 ;  /* 0x0000000900257c82 */ /* 0x000fe20008000000 */
[----:B--2---:R-:W-:Y:S01]  /*5840*/  UISETP.NE.AND UP0, UPT, UR15, 0x1, UPT ;  /* 0x000000010f00788c */ /* 0x004fe2000bf05270 */
[----:B------:R-:W-:Y:S01]  /*5850*/  UMOV UR25, URZ ;  /* 0x000000ff00197c82 */ /* 0x000fe20008000000 */
[----:B------:R-:W-:-:S02]  /*5860*/  UPLOP3.LUT UP4, UPT, UPT, UPT, UPT, 0x40, 0x4 ;  /* 0x000000000004789c */ /* 0x000fc40003f8e870 */
[----:B------:R-:W-:Y:S01]  /*5870*/  UISETP.GE.AND UP2, UPT, UR39, 0x1, UPT ;  /* 0x000000012700788c */ /* 0x000fe2000bf46270 */
[----:B------:R-:W1:Y:S01]  /*5880*/  LDCU.64 UR16, c[0x0][0xf28] ;  /* 0x0001e500ff1077ac */ /* 0x000e620008000a00 */
[----:B------:R-:W-:Y:S02]  /*5890*/  UISETP.NE.AND.EX UP6, UPT, UR31, URZ, UPT, UP6 ;  /* 0x000000ff1f00728c */ /* 0x000fe4000bfc5360 */
[----:B------:R-:W-:Y:S02]  /*58a0*/  USHF.R.U32.HI UR38, URZ, UR33, UR6 ;  /* 0x00000021ff267299 */ /* 0x000fe40008011606 */
[----:B------:R-:W-:Y:S02]  /*58b0*/  USHF.R.U32.HI UR37, URZ, UR40, UR37 ;  /* 0x00000028ff257299 */ /* 0x000fe40008011625 */
[----:B------:R-:W-:Y:S02]  /*58c0*/  UISETP.NE.AND UP0, UPT, UR34, 0x1, UPT ;  /* 0x000000012200788c */ /* 0x000fe4000bf05270 */
[----:B---3--:R-:W-:-:S11]  /*58d0*/  UISETP.NE.AND UP3, UPT, UR4, 0x1, UPT ;  /* 0x000000010400788c */ /* 0x008fd6000bf65270 */
.L_x_98:
[C---:B------:R-:W-:Y:S02]  /*58e0*/  LEA R8, R10.reuse, UR24, 0x3 ;  /* 0x000000180a087c11 */ /* 0x040fe4000f8e18ff */
[----:B------:R-:W-:Y:S02]  /*58f0*/  SHF.L.U32 R5, R9, 0x1f, RZ ;  /* 0x0000001f09057819 */ /* 0x000fe400000006ff */
[----:B------:R-:W-:Y:S02]  /*5900*/  LEA R6, R10, UR24, 0x4 ;  /* 0x000000180a067c11 */ /* 0x000fe4000f8e20ff */
[----:B--2---:R-:W2:Y:S02]  /*5910*/  SYNCS.PHASECHK.TRANS64.TRYWAIT P0, [R8+URZ+0x80], R5 ;  /* 0x00008005080075a7 */ /* 0x004ea400080011ff */
[----:B--2---:R-:W-:Y:S05]  /*5920*/  @!P0 BRA `(.L_x_90) ;  /* 0x0000004000f88947 */ /* 0x004fea0003800000 */
.L_x_163:
[----:B--2---:R-:W2:Y:S01]  /*5930*/  LDS.128 R4, [R6+0xf0] ;  /* 0x0000f00006047984 */ /* 0x004ea20000000c00 */
[----:B------:R-:W-:Y:S01]  /*5940*/  UISETP.GE.AND UP0, UPT, UR39, 0x1, UPT ;  /* 0x000000012700788c */ /* 0x000fe2000bf06270 */
[----:B------:R-:W-:Y:S01]  /*5950*/  @!PT LDS RZ, [RZ] ;  /* 0x00000000fffff984 */ /* 0x000fe20000000800 */
[----:B------:R-:W-:Y:S01]  /*5960*/  @!PT LDS RZ, [RZ] ;  /* 0x00000000fffff984 */ /* 0x000fe20000000800 */
[----:B------:R-:W-:Y:S01]  /*5970*/  @!PT LDS RZ, [RZ] ;  /* 0x00000000fffff984 */ /* 0x000fe20000000800 */
[----:B------:R-:W-:Y:S01]  /*5980*/  @!PT LDS RZ, [RZ] ;  /* 0x00000000fffff984 */ /* 0x000fe20000000800 */
[----:B------:R3:W-:Y:S06]  /*5990*/  MEMBAR.ALL.CTA ;  /* 0x0000000000007992 */ /* 0x0007ec0000008000 */
[----:B---3--:R-:W3:Y:S01]  /*59a0*/  FENCE.VIEW.ASYNC.S ;  /* 0x00000000000073c6 */ /* 0x008ee20000000000 */
[----:B--2---:R-:W-:Y:S11]  /*59b0*/  LOP3.LUT P0, RZ, R6, 0x1, RZ, 0xc0, !PT ;  /* 0x0000000106ff7812 */ /* 0x004ff6000780c0ff */
[----:B------:R-:W-:Y:S02]  /*59c0*/  @!UPT UIADD3 URZ, UPT, UPT, URZ, URZ, URZ ;  /* 0x000000fffffff290 */ /* 0x000fe4000fffe0ff */
[----:B---3--:R-:W-:Y:S01]  /*59d0*/  VOTEU.ANY UP2, P0 ;  /* 0x0000000000ff7886 */ /* 0x008fe20000040100 */
[----:B------:R-:W-:Y:S11]  /*59e0*/  PLOP3.LUT P0, PT, PT, PT, UP2, 0x80, 0x8 ;  /* 0x000000000008781c */ /* 0x000ff60003f0f028 */
[----:B------:R-:W-:Y:S02]  /*59f0*/  @!UPT UIADD3 URZ, UPT, UPT, URZ, URZ, URZ ;  /* 0x000000fffffff290 */ /* 0x000fe4000fffe0ff */
[----:B------:R-:W-:Y:S02]  /*5a00*/  @P0 SHF.R.U32.HI R0, RZ, 0x10, R5 ;  /* 0x00000010ff000819 */ /* 0x000fe40000011605 */
[----:B------:R-:W-:Y:S02]  /*5a10*/  @P0 MOV R2, R4 ;  /* 0x0000000400020202 */ /* 0x000fe40000000f00 */
[----:B------:R-:W-:Y:S01]  /*5a20*/  @P0 R2UR UR4, R0 ;  /* 0x00000000000402ca */ /* 0x000fe200000e0000 */
[----:B------:R-:W-:Y:S01]  /*5a30*/  VIADD R0, R8, 0x90 ;  /* 0x0000009008007836 */ /* 0x000fe20000000000 */
[----:B------:R-:W-:Y:S02]  /*5a40*/  @P0 LOP3.LUT R4, R5, 0xffff, RZ, 0xc0, !PT ;  /* 0x0000ffff05040812 */ /* 0x000fe400078ec0ff */
[----:B------:R-:W-:Y:S02]  /*5a50*/  @P0 R2UR UR6, R2 ;  /* 0x00000000020602ca */ /* 0x000fe400000e0000 */
[----:B------:R-:W-:Y:S02]  /*5a60*/  PRMT R0, RZ, 0x654, R0 ;  /* 0x00000654ff007816 */ /* 0x000fe40000000000 */
[----:B------:R-:W-:Y:S02]  /*5a70*/  @P0 R2UR UR5, R4 ;  /* 0x00000000040502ca */ /* 0x000fe400000e0000 */
[----:B------:R2:W-:Y:S03]  /*5a80*/  SYNCS.ARRIVE.TRANS64.RED.A1T0 RZ, [R0+URZ], RZ ;  /* 0x000000ff00ff79a7 */ /* 0x0005e600081004ff */
[----:B------:R-:W-:Y:S04]  /*5a90*/  @UP2 UMOV UR27, UR4 ;  /* 0x00000004001b2c82 */ /* 0x000fe80008000000 */
[----:B------:R-:W-:Y:S04]  /*5aa0*/  @UP2 UMOV UR14, UR6 ;  /* 0x00000006000e2c82 */ /* 0x000fe80008000000 */
[----:B------:R-:W-:Y:S01]  /*5ab0*/  @UP2 UMOV UR13, UR5 ;  /* 0x00000005000d2c82 */ /* 0x000fe20008000000 */
[----:B------:R-:W-:Y:S05]  /*5ac0*/  BRA.U !UP0, `(.L_x_91) ;  /* 0x0000000108c07547 */ /* 0x000fea000b800000 */
[----:B------:R-:W-:Y:S02]  /*5ad0*/  UIMAD.WIDE.U32 UR8, UR13, UR35, URZ ;  /* 0x000000230d0872a5 */ /* 0x000fe4000f8e00ff */
[----:B------:R-:W-:Y:S02]  /*5ae0*/  UP2UR UR12, UPR, URZ, 0x4 ;  /* 0x00000004ff0c7883 */ /* 0x000fe40008000000 */
[----:B------:R-:W-:Y:S02]  /*5af0*/  UISETP.NE.AND UP2, UPT, UR34, 0x1, UPT ;  /* 0x000000012200788c */ /* 0x000fe4000bf45270 */
[----:B------:R-:W-:Y:S02]  /*5b00*/  UIMAD.WIDE.U32 UR10, UR14, UR32, URZ ;  /* 0x000000200e0a72a5 */ /* 0x000fe4000f8e00ff */
[----:B------:R-:W-:Y:S02]  /*5b10*/  USEL UR4, UR29, UR37, !UP2 ;  /* 0x000000251d047287 */ /* 0x000fe4000d000000 */
[----:B------:R-:W-:Y:S02]  /*5b20*/  UISETP.NE.AND UP0, UPT, UR15, 0x1, UPT ;  /* 0x000000010f00788c */ /* 0x000fe4000bf05270 */
[----:B------:R-:W-:Y:S02]  /*5b30*/  UP2UR UR22, UPR, URZ, 0x2 ;  /* 0x00000002ff167883 */ /* 0x000fe40008000000 */
[----:B------:R-:W-:Y:S02]  /*5b40*/  UISETP.NE.AND UP1, UPT, UR39, 0x1, UPT ;  /* 0x000000012700788c */ /* 0x000fe4000bf25270 */
[----:B-1----:R-:W-:Y:S02]  /*5b50*/  UIMAD.WIDE.U32 UR18, UR4, UR16, URZ ;  /* 0x00000010041272a5 */ /* 0x002fe4000f8e00ff */
[----:B------:R-:W-:Y:S01]  /*5b60*/  USEL UR7, UR36, UR38, !UP0 ;  /* 0x0000002624077287 */ /* 0x000fe2000c000000 */
[----:B------:R-:W-:Y:S02]  /*5b70*/  UMOV UR5, UR9 ;  /* 0x0000000900057c82 */ /* 0x000fe40008000000 */
[----:B------:R-:W-:Y:S02]  /*5b80*/  USHF.R.U32.HI UR6, URZ, UR40, UR5 ;  /* 0x00000028ff067299 */ /* 0x000fe40008011605 */
[----:B------:R-:W-:Y:S02]  /*5b90*/  UIMAD.WIDE.U32 UR20, UR7, UR16, URZ ;  /* 0x00000010071472a5 */ /* 0x000fe4000f8e00ff */
[----:B------:R-:W-:Y:S02]  /*5ba0*/  USEL UR6, UR13, UR6, !UP2 ;  /* 0x000000060d067287 */ /* 0x000fe4000d000000 */
[----:B------:R-:W-:Y:S01]  /*5bb0*/  UISETP.NE.AND UP2, UPT, UR12, URZ, UPT ;  /* 0x000000ff0c00728c */ /* 0x000fe2000bf45270 */
[----:B------:R-:W-:Y:S01]  /*5bc0*/  UMOV UR5, UR11 ;  /* 0x0000000b00057c82 */ /* 0x000fe20008000000 */
[----:B------:R-:W-:Y:S02]  /*5bd0*/  UIMAD.WIDE.U32 UR10, UR6, UR16, URZ ;  /* 0x00000010060a72a5 */ /* 0x000fe4000f8e00ff */
[----:B------:R-:W-:Y:S03]  /*5be0*/  USHF.R.U32.HI UR8, URZ, UR33, UR5 ;  /* 0x00000021ff087299 */ /* 0x000fe60008011605 */
[----:B------:R-:W-:Y:S02]  /*5bf0*/  UMOV UR5, UR19 ;  /* 0x0000001300057c82 */ /* 0x000fe40008000000 */
[----:B------:R-:W-:Y:S03]  /*5c00*/  @UP1 USHF.R.U32.HI UR4, URZ, UR17, UR5 ;  /* 0x00000011ff041299 */ /* 0x000fe60008011605 */
[----:B------:R-:W-:Y:S01]  /*5c10*/  UMOV UR5, UR21 ;  /* 0x0000001500057c82 */ /* 0x000fe20008000000 */
[----:B------:R-:W-:Y:S02]  /*5c20*/  UIMAD UR4, UR39, UR4, URZ ;  /* 0x00000004270472a4 */ /* 0x000fe4000f8e02ff */
[----:B------:R-:W-:Y:S02]  /*5c30*/  @UP1 USHF.R.U32.HI UR7, URZ, UR17, UR5 ;  /* 0x00000011ff071299 */ /* 0x000fe40008011605 */
[----:B------:R-:W-:Y:S02]  /*5c40*/  USEL UR5, UR14, UR8, !UP0 ;  /* 0x000000080e057287 */ /* 0x000fe4000c000000 */
[----:B------:R-:W-:Y:S02]  /*5c50*/  UIMAD UR8, UR39, UR7, URZ ;  /* 0x00000007270872a4 */ /* 0x000fe4000f8e02ff */
[----:B------:R-:W-:Y:S03]  /*5c60*/  UISETP.GE.AND UP0, UPT, UR6, UR4, UPT ;  /* 0x000000040600728c */ /* 0x000fe6000bf06270 */
[----:B------:R-:W-:Y:S01]  /*5c70*/  UMOV UR4, UR11 ;  /* 0x0000000b00047c82 */ /* 0x000fe20008000000 */
[----:B------:R-:W-:Y:S02]  /*5c80*/  UISETP.GE.OR UP0, UPT, UR5, UR8, UP0 ;  /* 0x000000080500728c */ /* 0x000fe40008706670 */
[----:B------:R-:W-:Y:S02]  /*5c90*/  USHF.R.U32.HI UR4, URZ, UR17, UR4 ;  /* 0x00000011ff047299 */ /* 0x000fe40008011604 */
[----:B------:R-:W-:Y:S02]  /*5ca0*/  UIMAD.WIDE.U32 UR8, UR5, UR16, URZ ;  /* 0x00000010050872a5 */ /* 0x000fe4000f8e00ff */
[----:B------:R-:W-:Y:S04]  /*5cb0*/  USEL UR10, UR6, UR4, !UP1 ;  /* 0x00000004060a7287 */ /* 0x000fe8000c800000 */
[----:B------:R-:W-:Y:S01]  /*5cc0*/  UIADD3 UR11, UPT, UPT, -UR10, URZ, URZ ;  /* 0x000000ff0a0b7290 */ /* 0x000fe2000fffe1ff */
[----:B------:R-:W-:Y:S02]  /*5cd0*/  @!UP0 UMOV UR4, UR9 ;  /* 0x0000000900048c82 */ /* 0x000fe40008000000 */
[----:B------:R-:W-:Y:S02]  /*5ce0*/  @!UP0 USHF.R.U32.HI UR4, URZ, UR17, UR4 ;  /* 0x00000011ff048299 */ /* 0x000fe40008011604 */
[----:B------:R-:W-:Y:S02]  /*5cf0*/  UIMAD UR8, UR39, UR11, UR6 ;  /* 0x0000000b270872a4 */ /* 0x000fe4000f8e0206 */
[----:B------:R-:W-:Y:S02]  /*5d00*/  @!UP0 USEL UR4, UR5, UR4, !UP1 ;  /* 0x0000000405048287 */ /* 0x000fe4000c800000 */
[----:B------:R-:W-:Y:S02]  /*5d10*/  UISETP.NE.AND UP1, UPT, UR22, URZ, UPT ;  /* 0x000000ff1600728c */ /* 0x000fe4000bf25270 */
[----:B------:R-:W-:Y:S02]  /*5d20*/  @!UP0 UIMAD UR8, UR7, UR8, UR4 ;  /* 0x00000008070882a4 */ /* 0x000fe4000f8e0204 */
[----:B------:R-:W-:Y:S02]  /*5d30*/  @!UP0 UIADD3 UR9, UPT, UPT, UR10, -UR4, URZ ;  /* 0x800000040a098290 */ /* 0x000fe4000fffe0ff */
[----:B------:R-:W-:Y:S02]  /*5d40*/  UIADD3 UR4, UPT, UPT, -UR5, URZ, URZ ;  /* 0x000000ff05047290 */ /* 0x000fe4000fffe1ff */
[----:B------:R-:W-:Y:S02]  /*5d50*/  UIADD3 UR7, UPT, UPT, -UR6, URZ, URZ ;  /* 0x000000ff06077290 */ /* 0x000fe4000fffe1ff */
[----:B------:R-:W-:Y:S02]  /*5d60*/  @!UP0 UIMAD UR6, UR9, UR39, UR5 ;  /* 0x00000027090682a4 */ /* 0x000fe4000f8e0205 */
[----:B------:R-:W-:Y:S02]  /*5d70*/  UIMAD UR14, UR15, UR4, UR14 ;  /* 0x000000040f0e72a4 */ /* 0x000fe4000f8e020e */
[----:B------:R-:W-:Y:S01]  /*5d80*/  UIMAD UR13, UR34, UR7, UR13 ;  /* 0x00000007220d72a4 */ /* 0x000fe2000f8e020d */
[----:B------:R-:W-:Y:S02]  /*5d90*/  @!UP0 UMOV UR5, UR8 ;  /* 0x0000000800058c82 */ /* 0x000fe40008000000 */
[----:B------:R-:W-:Y:S02]  /*5da0*/  UIMAD UR14, UR5, UR15, UR14 ;  /* 0x0000000f050e72a4 */ /* 0x000fe4000f8e020e */
[----:B------:R-:W-:Y:S11]  /*5db0*/  UIMAD UR13, UR6, UR34, UR13 ;  /* 0x00000022060d72a4 */ /* 0x000ff6000f8e020d */
[----:B------:R-:W-:Y:S01]  /*5dc0*/  @!UPT UIADD3 URZ, UPT, UPT, URZ, URZ, URZ ;  /* 0x000000fffffff290 */ /* 0x000fe2000fffe0ff */
.L_x_91:
[----:B------:R-:W3:Y:S01]  /*5dd0*/  @!UP3 LDCU.128 UR20, c[0x0][0xf10] ;  /* 0x0001e200ff14b7ac */ /* 0x000ee20008000c00 */
[----:B------:R-:W-:Y:S04]  /*5de0*/  ISETP.NE.U32.AND P0, PT, RZ, UR30, PT ;  /* 0x0000001eff007c0c */ /* 0x000fe8000bf05070 */
[----:B------:R-:W-:Y:S01]  /*5df0*/  ISETP.NE.AND.EX P0, PT, RZ, UR31, PT, P0 ;  /* 0x0000001fff007c0c */ /* 0x000fe2000bf05300 */
[----:B------:R-:W4:Y:S01]  /*5e00*/  @!UP3 LDCU UR5, c[0x0][0xf0c] ;  /* 0x0001e180ff05b7ac */ /* 0x000f220008000800 */
[----:B------:R-:W-:Y:S02]  /*5e10*/  USHF.L.U32 UR11, UR26, 0x7, URZ ;  /* 0x000000071a0b7899 */ /* 0x000fe400080006ff */
[----:B------:R-:W-:Y:S02]  /*5e20*/  USHF.L.U32 UR10, UR28, 0x6, URZ ;  /* 0x000000061c0a7899 */ /* 0x000fe400080006ff */
[----:B---3--:R-:W-:Y:S07]  /*5e30*/  UIMAD.WIDE.U32 UR6, UR14, UR20, URZ ;  /* 0x000000140e0672a5 */ /* 0x008fee000f8e00ff */
[----:B------:R-:W-:Y:S01]  /*5e40*/  @!UP3 UMOV UR4, UR7 ;  /* 0x000000070004bc82 */ /* 0x000fe20008000000 */
[----:B----4-:R-:W-:Y:S02]  /*5e50*/  @!UP3 UISETP.NE.AND UP0, UPT, UR5, 0x1, UPT ;  /* 0x000000010500b88c */ /* 0x010fe4000bf05270 */
[----:B------:R-:W-:Y:S02]  /*5e60*/  @!UP3 USHF.R.U32.HI UR4, URZ, UR21, UR4 ;  /* 0x00000015ff04b299 */ /* 0x000fe40008011604 */
[----:B------:R-:W-:Y:S02]  /*5e70*/  UIMAD.WIDE.U32 UR6, UR13, UR23, URZ ;  /* 0x000000170d0672a5 */ /* 0x000fe4000f8e00ff */
[----:B------:R-:W-:Y:S02]  /*5e80*/  @!UP3 USEL UR8, UR14, UR4, !UP0 ;  /* 0x000000040e08b287 */ /* 0x000fe4000c000000 */
[----:B------:R-:W-:Y:S03]  /*5e90*/  @!UP3 UISETP.NE.AND UP0, UPT, UR22, 0x1, UPT ;  /* 0x000000011600b88c */ /* 0x000fe6000bf05270 */
[----:B------:R-:W-:Y:S02]  /*5ea0*/  @!UP3 UMOV UR6, UR7 ;  /* 0x000000070006bc82 */ /* 0x000fe40008000000 */
[----:B------:R-:W3:Y:S02]  /*5eb0*/  @!UP3 LDCU UR4, c[0x0][0xf20] ;  /* 0x0001e400ff04b7ac */ /* 0x000ee40008000800 */
[----:B---3--:R-:W-:Y:S04]  /*5ec0*/  @!UP3 USHF.R.U32.HI UR6, URZ, UR4, UR6 ;  /* 0x00000004ff06b299 */ /* 0x008fe80008011606 */
[----:B------:R-:W-:Y:S04]  /*5ed0*/  @!UP3 USEL UR6, UR13, UR6, !UP0 ;  /* 0x000000060d06b287 */ /* 0x000fe8000c000000 */
[----:B------:R-:W-:Y:S02]  /*5ee0*/  @!UP3 UIADD3 UR4, UPT, UPT, -UR8, UR6, URZ ;  /* 0x000000060804b290 */ /* 0x000fe4000fffe1ff */
[----:B------:R-:W-:Y:S02]  /*5ef0*/  @!UP3 UIADD3 UR6, UPT, UPT, UR8, -UR6, URZ ;  /* 0x800000060806b290 */ /* 0x000fe4000fffe0ff */
[----:B------:R-:W-:Y:S02]  /*5f00*/  @!UP3 UIMAD UR14, UR4, UR5, UR14 ;  /* 0x00000005040eb2a4 */ /* 0x000fe4000f8e020e */
[----:B------:R-:W-:Y:S01]  /*5f10*/  @!UP3 UIMAD UR13, UR6, UR22, UR13 ;  /* 0x00000016060db2a4 */ /* 0x000fe2000f8e020d */
[----:B------:R-:W-:Y:S11]  /*5f20*/  BRA.U UP4, `(.L_x_92) ;  /* 0x0000000104107547 */ /* 0x000ff6000b800000 */
[----:B--2---:R-:W-:Y:S04]  /*5f30*/  MOV R0, UR58 ;  /* 0x0000003a00007c02 */ /* 0x004fe80008000f00 */
[----:B------:R-:W-:Y:S04]  /*5f40*/  SHF.L.U32 R5, R0, 0x1f, RZ ;  /* 0x0000001f00057819 */ /* 0x000fe800000006ff */
[----:B------:R-:W2:Y:S02]  /*5f50*/  SYNCS.PHASECHK.TRANS64.TRYWAIT P1, [UR24+0x78], R5 ;  /* 0x00007805ff0075a7 */ /* 0x000ea40008021118 */
[----:B--2---:R-:W-:Y:S05]  /*5f60*/  @!P1 BRA `(.L_x_93) ;  /* 0x0000003c007c9947 */ /* 0x004fea0003800000 */
.L_x_92:
[----:B------:R-:W-:Y:S05]  /*5f70*/  BRA.U !UP6, `(.L_x_94) ;  /* 0x000000010e387547 */ /* 0x000fea000b800000 */
[----:B------:R-:W-:Y:S01]  /*5f80*/  UPLOP3.LUT UP1, UPT, UPT, UPT, UP5, 0x80, 0x8 ;  /* 0x000000000008789c */ /* 0x000fe20003f2f050 */
[----:B--2---:R-:W-:Y:S01]  /*5f90*/  HFMA2 R0, -RZ, RZ, 0, 5.9604644775390625e-08 ;  /* 0x00000001ff007431 */ /* 0x004fe200000001ff */
[----:B------:R-:W2:Y:S01]  /*5fa0*/  LDCU.64 UR8, c[0x0][0x358] ;  /* 0x00006b00ff0877ac */ /* 0x000ea20008000a00 */
[----:B------:R-:W-:Y:S03]  /*5fb0*/  IMAD.MOV.U32 R84, RZ, RZ, 0x1 ;  /* 0x00000001ff547424 */ /* 0x000fe600078e00ff */
[----:B------:R-:W-:Y:S05]  /*5fc0*/  PLOP3.LUT P1, PT, PT, PT, UP1, 0x80, 0x8 ;  /* 0x000000000008781c */ /* 0x000fea0003f2f018 */
[----:B------:R-:W3:Y:S01]  /*5fd0*/  @UP1 LDCU.64 UR4, c[0x0][0xc88] ;  /* 0x00019100ff0417ac */ /* 0x000ee20008000a00 */
[----:B------:R-:W-:Y:S07]  /*5fe0*/  @UP1 UIMAD UR6, UR52, UR30, URZ ;  /* 0x0000001e340612a4 */ /* 0x000fee000f8e02ff */
[----:B------:R-:W-:Y:S01]  /*5ff0*/  @!P1 PRMT R84, R0, 0x7610, R84 ;  /* 0x0000761000549816 */ /* 0x000fe20000000054 */
[----:B---3--:R-:W-:Y:S06]  /*6000*/  @UP1 UIMAD.WIDE UR4, UR6, 0x4, UR4 ;  /* 0x00000004060418a5 */ /* 0x008fec000f8e0204 */
[----:B------:R-:W-:Y:S01]  /*6010*/  IMAD.U32 R4, RZ, RZ, UR4 ;  /* 0x00000004ff047e24 */ /* 0x000fe2000f8e00ff */
[----:B------:R-:W-:Y:S04]  /*6020*/  MOV R5, UR5 ;  /* 0x0000000500057c02 */ /* 0x000fe80008000f00 */
[----:B------:R-:W3:Y:S01]  /*6030*/  @!UP1 LDCU UR4, c[0x0][0xc80] ;  /* 0x00019000ff0497ac */ /* 0x000ee20008000800 */
[----:B--2--5:R4:W5:Y:S02]  /*6040*/  @P1 LDG.E R41, desc[UR8][R4.64] ;  /* 0x0000000804291981 */ /* 0x024964000c1e1900 */
[----:B---34-:R-:W-:Y:S07]  /*6050*/  @!P1 IMAD.U32 R41, RZ, RZ, UR4 ;  /* 0x00000004ff299e24 */ /* 0x018fee000f8e00ff */
.L_x_94:
[----:B-----5:R-:W-:Y:S01]  /*6060*/  @!P0 FSETP.EQ.AND P2, PT, R41, RZ, PT ;  /* 0x000000ff2900820b */ /* 0x020fe20003f42000 */
[----:B------:R-:W-:Y:S01]  /*6070*/  @!UPT UIADD3 URZ, UPT, UPT, URZ, URZ, URZ ;  /* 0x000000fffffff290 */ /* 0x000fe2000fffe0ff */
[----:B------:R-:W-:Y:S11]  /*6080*/  @!P0 BRA `(.L_x_95) ;  /* 0x0000000000148947 */ /* 0x000ff60003800000 */
[----:B------:R-:W-:Y:S02]  /*6090*/  LOP3.LUT P0, RZ, R84, 0xff, RZ, 0xc0, !PT ;  /* 0x000000ff54ff7812 */ /* 0x000fe4000780c0ff */
[----:B------:R-:W-:Y:S04]  /*60a0*/  PLOP3.LUT P2, PT, PT, PT, UP1, 0x80, 0x8 ;  /* 0x000000000008781c */ /* 0x000fe80003f4f018 */
[----:B------:R-:W-:Y:S07]  /*60b0*/  PLOP3.LUT P2, PT, P2, PT, PT, 0x8, 0x80 ;  /* 0x000000000080781c */ /* 0x000fee000174e170 */
[----:B------:R-:W-:Y:S11]  /*60c0*/  @P0 FSETP.EQ.AND P2, PT, R41, RZ, PT ;  /* 0x000000ff2900020b */ /* 0x000ff60003f42000 */
[----:B------:R-:W-:Y:S02]  /*60d0*/  @!UPT UIADD3 URZ, UPT, UPT, URZ, URZ, URZ ;  /* 0x000000fffffff290 */ /* 0x000fe4000fffe0ff */
.L_x_95:
[----:B------:R-:W-:Y:S01]  /*60e0*/  ULEA UR4, UR25, UR24, 0x3 ;  /* 0x0000001819047291 */ /* 0x000fe2000f8e18ff */
[----:B--2---:R-:W-:Y:S02]  /*60f0*/  SHF.L.U32 R5, R11, 0x1f, RZ ;  /* 0x0000001f0b057819 */ /* 0x004fe400000006ff */
[----:B------:R-:W-:Y:S04]  /*6100*/  ELECT P1, URZ, PT ;  /* 0x0000000000ff782f */ /* 0x000fe80003820000 */
[----:B------:R-:W-:Y:S02]  /*6110*/  PLOP3.LUT P1, PT, P2, P1, PT, 0xf2, 0x2f ;  /* 0x00000000002f781c */ /* 0x000fe40001723e72 */
[----:B------:R-:W2:Y:S02]  /*6120*/  SYNCS.PHASECHK.TRANS64.TRYWAIT P0, [UR4+0x58], R5 ;  /* 0x00005805ff0075a7 */ /* 0x000ea40008001104 */
[----:B--2---:R-:W-:Y:S09]  /*6130*/  @!P0 BRA `(.L_x_96) ;  /* 0x0000003c00208947 */ /* 0x004ff20003800000 */
.L_x_166:
[----:B------:R-:W-:Y:S01]  /*6140*/  VOTEU.ALL UP0, P1 ;  /* 0x0000000000ff7886 */ /* 0x000fe20000800000 */
[----:B------:R-:W-:Y:S01]  /*6150*/  @!P1 IADD3 R4, P0, PT, R12, 0x980, RZ ;  /* 0x000009800c049810 */ /* 0x000fe20007f1e0ff */
[----:B------:R-:W-:Y:S01]  /*6160*/  UIADD3 UR9, UPT, UPT, UR4, 0x40, URZ ;  /* 0x0000004004097890 */ /* 0x000fe2000fffe0ff */
[----:B------:R-:W-:Y:S01]  /*6170*/  R2UR UR21, R88 ;  /* 0x00000000581572ca */ /* 0x000fe200000e0000 */
[----:B------:R-:W-:Y:S01]  /*6180*/  UMOV UR22, 0x0 ;  /* 0x0000000000167882 */ /* 0x000fe20000000000 */
[----:B------:R-:W-:Y:S01]  /*6190*/  @!UP0 ULEA UR5, UR25, UR24, 0xd ;  /* 0x0000001819058291 */ /* 0x000fe2000f8e68ff */
[----:B------:R-:W-:Y:S01]  /*61a0*/  @!P1 IMAD.X R2, RZ, RZ, R13, P0 ;  /* 0x000000ffff029224 */ /* 0x000fe200000e060d */
[----:B------:R-:W-:Y:S01]  /*61b0*/  @!P1 R2UR UR7, R4 ;  /* 0x00000000040792ca */ /* 0x000fe200000e0000 */
[----:B------:R-:W-:Y:S01]  /*61c0*/  UMOV UR23, 0x10000000 ;  /* 0x1000000000177882 */ /* 0x000fe20000000000 */
[----:B------:R-:W-:Y:S01]  /*61d0*/  @!UP0 UIADD3 UR8, UPT, UPT, UR5, 0x200, URZ ;  /* 0x0000020005088890 */ /* 0x000fe2000fffe0ff */
[----:B------:R-:W-:Y:S01]  /*61e0*/  VIADD R10, R10, 0x1 ;  /* 0x000000010a0a7836 */ /* 0x000fe20000000000 */
[----:B------:R-:W-:Y:S01]  /*61f0*/  UIADD3 UR5, UPT, UPT, UR25, 0x1, URZ ;  /* 0x0000000119057890 */ /* 0x000fe2000fffe0ff */
[----:B------:R-:W-:Y:S03]  /*6200*/  UMOV UR12, UR52 ;  /* 0x00000034000c7c82 */ /* 0x000fe60008000000 */
[----:B------:R-:W-:Y:S04]  /*6210*/  UISETP.NE.AND UP0, UPT, UR5, 0x3, UPT ;  /* 0x000000030500788c */ /* 0x000fe8000bf05270 */
[----:B------:R-:W-:Y:S01]  /*6220*/  USEL UR6, UR5, URZ, UP0 ;  /* 0x000000ff05067287 */ /* 0x000fe20008000000 */
[----:B------:R-:W-:Y:S01]  /*6230*/  @!P1 R2UR UR5, R2 ;  /* 0x00000000020592ca */ /* 0x000fe200000e0000 */
[----:B------:R-:W-:Y:S01]  /*6240*/  IMAD.U32 R4, RZ, RZ, UR7 ;  /* 0x00000007ff047e24 */ /* 0x000fe2000f8e00ff */
[----:B------:R-:W-:Y:S01]  /*6250*/  USEL UR20, URZ, 0x1, UP0 ;  /* 0x00000001ff147887 */ /* 0x000fe20008000000 */
[----:B------:R-:W-:Y:S01]  /*6260*/  @!P1 IMAD.MOV.U32 R2, RZ, RZ, 0x2000 ;  /* 0x00002000ff029424 */ /* 0x000fe200078e00ff */
[----:B------:R-:W-:Y:S01]  /*6270*/  VOTEU.ALL UP0, P1 ;  /* 0x0000000000ff7886 */ /* 0x000fe20000800000 */
[----:B------:R-:W-:Y:S01]  /*6280*/  UPRMT UR7, UR21, 0x654, UR9 ;  /* 0x0000065415077896 */ /* 0x000fe20008000009 */
[----:B------:R-:W-:Y:S02]  /*6290*/  @!P1 R2UR UR18, R4 ;  /* 0x00000000041292ca */ /* 0x000fe400000e0000 */
[----:B------:R-:W-:Y:S04]  /*62a0*/  LOP3.LUT R11, R11, UR20, RZ, 0x3c, !PT ;  /* 0x000000140b0b7c12 */ /* 0x000fe8000f8e3cff */
[----:B--2---:R-:W-:Y:S01]  /*62b0*/  SHF.L.U32 R0, R11, 0x1f, RZ ;  /* 0x0000001f0b007819 */ /* 0x004fe200000006ff */
[----:B------:R-:W-:Y:S01]  /*62c0*/  IMAD.U32 R5, RZ, RZ, UR5 ;  /* 0x00000005ff057e24 */ /* 0x000fe2000f8e00ff */
[----:B------:R-:W-:Y:S04]  /*62d0*/  ULEA UR5, UR6, UR24, 0x3 ;  /* 0x0000001806057291 */ /* 0x000fe8000f8e18ff */
[----:B------:R-:W-:Y:S11]  /*62e0*/  @!P1 R2UR UR19, R5 ;  /* 0x00000000051392ca */ /* 0x000ff600000e0000 */
[----:B------:R-:W-:Y:S02]  /*62f0*/  @!UPT UIADD3 URZ, UPT, UPT, URZ, URZ, URZ ;  /* 0x000000fffffff290 */ /* 0x000fe4000fffe0ff */
[----:B------:R2:W-:Y:S01]  /*6300*/  @!UP0 UTMALDG.3D [UR8], [UR18], desc[UR22] ;  /* 0x00001608120085b4 */ /* 0x0005e20008011000 */
[----:B------:R2:W-:Y:S01]  /*6310*/  @!P1 SYNCS.ARRIVE.TRANS64.RED.A0TR RZ, [UR4+0x40], R2 ;  /* 0x00004002ffff99a7 */ /* 0x0005e20008300404 */
[----:B------:R-:W-:Y:S01]  /*6320*/  SYNCS.ARRIVE.TRANS64.RED.A1T0 RZ, [UR7], RZ ;  /* 0x000000ffffff79a7 */ /* 0x000fe20008100407 */
[----:B------:R-:W3:Y:S02]  /*6330*/  SYNCS.PHASECHK.TRANS64.TRYWAIT P0, [UR5+0x58], R0 ;  /* 0x00005800ff0075a7 */ /* 0x000ee40008001105 */
[----:B--23--:R-:W-:Y:S05]  /*6340*/  @!P0 BRA `(.L_x_97) ;  /* 0x0000003800b48947 */ /* 0x00cfea0003800000 */
.L_x_168:
[----:B------:R-:W-:Y:S01]  /*6350*/  UIADD3 UR9, UPT, UPT, UR5, 0x40, URZ ;  /* 0x0000004005097890 */ /* 0x000fe2000fffe0ff */
[----:B------:R-:W-:Y:S01]  /*6360*/  R2UR UR23, R88 ;  /* 0x00000000581772ca */ /* 0x000fe200000e0000 */
[----:B------:R-:W-:Y:S01]  /*6370*/  UPLOP3.LUT UP4, UPT, UPT, UPT, UPT, 0x80, 0x8 ;  /* 0x000000000008789c */ /* 0x000fe20003f8f070 */
[----:B------:R-:W-:Y:S01]  /*6380*/  @!P1 IADD3 R2, P0, PT, R12, 0x980, RZ ;  /* 0x000009800c029810 */ /* 0x000fe20007f1e0ff */
[----:B------:R-:W-:Y:S01]  /*6390*/  UMOV UR20, 0x0 ;  /* 0x0000000000147882 */ /* 0x000fe20000000000 */
[----:B------:R-:W-:Y:S01]  /*63a0*/  UMOV UR21, 0x10000000 ;  /* 0x1000000000157882 */ /* 0x000fe20000000000 */
[----:B------:R-:W-:Y:S01]  /*63b0*/  UMOV UR12, UR52 ;  /* 0x00000034000c7c82 */ /* 0x000fe20008000000 */
[----:B------:R-:W-:Y:S01]  /*63c0*/  VOTEU.ALL UP0, P1 ;  /* 0x0000000000ff7886 */ /* 0x000fe20000800000 */
[----:B--2---:R-:W-:Y:S01]  /*63d0*/  @!P1 IMAD.X R0, RZ, RZ, R13, P0 ;  /* 0x000000ffff009224 */ /* 0x004fe200000e060d */
[----:B------:R-:W-:Y:S01]  /*63e0*/  R2UR UR22, R86 ;  /* 0x00000000561672ca */ /* 0x000fe200000e0000 */
[----:B------:R-:W-:Y:S01]  /*63f0*/  UMOV UR52, UR27 ;  /* 0x0000001b00347c82 */ /* 0x000fe20008000000 */
[----:B------:R-:W-:Y:S01]  /*6400*/  R2UR UR19, R87 ;  /* 0x00000000571372ca */ /* 0x000fe200000e0000 */
[----:B------:R-:W-:Y:S01]  /*6410*/  @!UP0 ULEA UR4, UR6, UR24, 0xd ;  /* 0x0000001806048291 */ /* 0x000fe2000f8e68ff */
[C---:B------:R-:W-:Y:S01]  /*6420*/  ISETP.NE.AND P0, PT, R10.reuse, 0x2, PT ;  /* 0x000000020a00780c */ /* 0x040fe20003f05270 */
[----:B------:R-:W-:Y:S02]  /*6430*/  @!UP0 UIADD3 UR10, UPT, UPT, UR10, 0x20, URZ ;  /* 0x000000200a0a8890 */ /* 0x000fe4000fffe0ff */
[----:B------:R-:W-:Y:S01]  /*6440*/  @!UP0 UIADD3 UR8, UPT, UPT, UR4, 0x200, URZ ;  /* 0x0000020004088890 */ /* 0x000fe2000fffe0ff */
[----:B------:R-:W-:Y:S01]  /*6450*/  SEL R10, R10, RZ, P0 ;  /* 0x000000ff0a0a7207 */ /* 0x000fe20000000000 */
[----:B------:R-:W-:Y:S01]  /*6460*/  UIADD3 UR4, UPT, UPT, UR6, 0x1, URZ ;  /* 0x0000000106047890 */ /* 0x000fe2000fffe0ff */
[----:B------:R-:W-:Y:S03]  /*6470*/  @!P1 R2UR UR6, R2 ;  /* 0x00000000020692ca */ /* 0x000fe600000e0000 */
[----:B------:R-:W-:Y:S02]  /*6480*/  UISETP.NE.AND UP0, UPT, UR4, 0x3, UPT ;  /* 0x000000030400788c */ /* 0x000fe4000bf05270 */
[----:B------:R-:W-:Y:S02]  /*6490*/  UIADD3 UR28, UPT, UPT, UR13, UR22, URZ ;  /* 0x000000160d1c7290 */ /* 0x000fe4000fffe0ff */
[----:B------:R-:W-:Y:S01]  /*64a0*/  USEL UR25, UR4, URZ, UP0 ;  /* 0x000000ff04197287 */ /* 0x000fe20008000000 */
[----:B------:R-:W-:Y:S01]  /*64b0*/  @!P1 R2UR UR4, R0 ;  /* 0x00000000000492ca */ /* 0x000fe200000e0000 */
[----:B------:R-:W-:Y:S01]  /*64c0*/  USEL UR18, URZ, 0x1, UP0 ;  /* 0x00000001ff127887 */ /* 0x000fe20008000000 */
[----:B------:R-:W-:Y:S01]  /*64d0*/  SEL R0, RZ, 0x1, P0 ;  /* 0x00000001ff007807 */ /* 0x000fe20000000000 */
[----:B------:R-:W-:Y:S01]  /*64e0*/  VOTEU.ALL UP0, P1 ;  /* 0x0000000000ff7886 */ /* 0x000fe20000800000 */
[----:B------:R-:W-:Y:S01]  /*64f0*/  UIADD3 UR26, UPT, UPT, UR14, UR19, URZ ;  /* 0x000000130e1a7290 */ /* 0x000fe2000fffe0ff */
[----:B------:R-:W-:Y:S01]  /*6500*/  IMAD.U32 R4, RZ, RZ, UR6 ;  /* 0x00000006ff047e24 */ /* 0x000fe2000f8e00ff */
[----:B------:R-:W-:Y:S02]  /*6510*/  LOP3.LUT R9, R9, R0, RZ, 0x3c, !PT ;  /* 0x0000000009097212 */ /* 0x000fe400078e3cff */
[----:B------:R-:W-:Y:S02]  /*6520*/  LOP3.LUT R11, R11, UR18, RZ, 0x3c, !PT ;  /* 0x000000120b0b7c12 */ /* 0x000fe4000f8e3cff */
[----:B------:R-:W-:Y:S03]  /*6530*/  @!P1 R2UR UR6, R4 ;  /* 0x00000000040692ca */ /* 0x000fe600000e0000 */
[----:B------:R-:W-:Y:S01]  /*6540*/  IMAD.U32 R5, RZ, RZ, UR4 ;  /* 0x00000004ff057e24 */ /* 0x000fe2000f8e00ff */
[----:B------:R-:W-:Y:S04]  /*6550*/  UPRMT UR4, UR23, 0x654, UR9 ;  /* 0x0000065417047896 */ /* 0x000fe80008000009 */
[----:B------:R-:W-:Y:S11]  /*6560*/  @!P1 R2UR UR7, R5 ;  /* 0x00000000050792ca */ /* 0x000ff600000e0000 */
[----:B------:R-:W-:Y:S02]  /*6570*/  @!UPT UIADD3 URZ, UPT, UPT, URZ, URZ, URZ ;  /* 0x000000fffffff290 */ /* 0x000fe4000fffe0ff */
[----:B------:R2:W-:Y:S01]  /*6580*/  @!UP0 UTMALDG.3D [UR8], [UR6], desc[UR20] ;  /* 0x00001408060085b4 */ /* 0x0005e20008011000 */
[----:B------:R2:W-:Y:S01]  /*6590*/  @!P1 SYNCS.ARRIVE.TRANS64.RED.A0TR RZ, [UR5+0x40], R3 ;  /* 0x00004003ffff99a7 */ /* 0x0005e20008300405 */
[----:B------:R-:W-:Y:S01]  /*65a0*/  SYNCS.ARRIVE.TRANS64.RED.A1T0 RZ, [UR4], RZ ;  /* 0x000000ffffff79a7 */ /* 0x000fe20008100404 */
[----:B------:R-:W-:Y:S05]  /*65b0*/  BRA.U UP2, `(.L_x_98) ;  /* 0xfffffff102c87547 */ /* 0x000fea000b83ffff */
[----:B------:R-:W-:Y:S01]  /*65c0*/  UIADD3 UR24, UPT, UPT, UR24, 0x58, URZ ;  /* 0x0000005818187890 */ /* 0x000fe2000fffe0ff */
[----:B--2---:R-:W-:-:S03]  /*65d0*/  SHF.L.U32 R3, R11, 0x1f, RZ ;  /* 0x0000001f0b037819 */ /* 0x004fc600000006ff */
[----:B------:R-:W-:-:S09]  /*65e0*/  ULEA UR4, UR25, UR24, 0x3 ;  /* 0x0000001819047291 */ /* 0x000fd2000f8e18ff */
[----:B------:R-:W2:Y:S02]  /*65f0*/  SYNCS.PHASECHK.TRANS64.TRYWAIT P0, [UR4], R3 ;  /* 0x00000003ff0075a7 */ /* 0x000ea40008001104 */
[----:B--2---:R-:W-:Y:S05]  /*6600*/  @!P0 BRA `(.L_x_99) ;  /* 0x00000038001c8947 */ /* 0x004fea0003800000 */
.L_x_170:
[----:B------:R-:W-:-:S04]  /*6610*/  UIADD3 UR4, UPT, UPT, UR25, 0x1, URZ ;  /* 0x0000000119047890 */ /* 0x000fc8000fffe0ff */
[----:B------:R-:W-:-:S04]  /*6620*/  UISETP.NE.AND UP0, UPT, UR4, 0x3, UPT ;  /* 0x000000030400788c */ /* 0x000fc8000bf05270 */
[----:B------:R-:W-:Y:S02]  /*6630*/  USEL UR6, URZ, 0x1, UP0 ;  /* 0x00000001ff067887 */ /* 0x000fe40008000000 */
[----:B------:R-:W-:-:S04]  /*6640*/  USEL UR4, UR4, URZ, UP0 ;  /* 0x000000ff04047287 */ /* 0x000fc80008000000 */
[----:B------:R-:W-:Y:S01]  /*6650*/  ULEA UR5, UR4, UR24, 0x3 ;  /* 0x0000001804057291 */ /* 0x000fe2000f8e18ff */
[----:B------:R-:W-:-:S04]  /*6660*/  LOP3.LUT R11, R11, UR6, RZ, 0x3c, !PT ;  /* 0x000000060b0b7c12 */ /* 0x000fc8000f8e3cff */
[----:B--2---:R-:W-:-:S04]  /*6670*/  SHF.L.U32 R3, R11, 0x1f, RZ ;  /* 0x0000001f0b037819 */ /* 0x004fc800000006ff */
[----:B------:R-:W2:Y:S02]  /*6680*/  SYNCS.PHASECHK.TRANS64.TRYWAIT P0, [UR5], R3 ;  /* 0x00000003ff0075a7 */ /* 0x000ea40008001105 */
[----:B--2---:R-:W-:Y:S05]  /*6690*/  @!P0 BRA `(.L_x_100) ;  /* 0x0000003800108947 */ /* 0x004fea0003800000 */
.L_x_172:
[----:B------:R-:W-:-:S04]  /*66a0*/  UIADD3 UR4, UPT, UPT, UR4, 0x1, URZ ;  /* 0x0000000104047890 */ /* 0x000fc8000fffe0ff */
[----:B------:R-:W-:-:S04]  /*66b0*/  UISETP.NE.AND UP0, UPT, UR4, 0x3, UPT ;  /* 0x000000030400788c */ /* 0x000fc8000bf05270 */
[----:B------:R-:W-:Y:S02]  /*66c0*/  USEL UR5, URZ, 0x1, UP0 ;  /* 0x00000001ff057887 */ /* 0x000fe40008000000 */
[----:B------:R-:W-:-:S04]  /*66d0*/  USEL UR4, UR4, URZ, UP0 ;  /* 0x000000ff04047287 */ /* 0x000fc80008000000 */
[----:B------:R-:W-:Y:S01]  /*66e0*/  ULEA UR4, UR4, UR24, 0x3 ;  /* 0x0000001804047291 */ /* 0x000fe2000f8e18ff */
[----:B--2---:R-:W-:-:S04]  /*66f0*/  LOP3.LUT R3, R11, UR5, RZ, 0x3c, !PT ;  /* 0x000000050b037c12 */ /* 0x004fc8000f8e3cff */
[----:B------:R-:W-:Y:S01]  /*6700*/  SHF.L.U32 R3, R3, 0x1f, RZ ;  /* 0x0000001f03037819 */ /* 0x000fe200000006ff */
[----:B------:R-:W-:-:S07]  /*6710*/  IMAD.U32 R0, RZ, RZ, UR4 ;  /* 0x00000004ff007e24 */ /* 0x000fce000f8e00ff */
.L_x_101:
[----:B--2---:R2:W3:Y:S02]  /*6720*/  SYNCS.PHASECHK.TRANS64.TRYWAIT P0, [R0+URZ], R3 ;  /* 0x00000003000075a7 */ /* 0x0044e400080011ff */
[----:B---3--:R-:W-:Y:S05]  /*6730*/  @!P0 NANOSLEEP.SYNCS 0x989680 ;  /* 0x009896800000895d */ /* 0x008fea0003900000 */
[----:B------:R-:W3:Y:S02]  /*6740*/  @!P0 SYNCS.PHASECHK.TRANS64 P0, [R0+URZ], R3 ;  /* 0x00000003000085a7 */ /* 0x000ee400080010ff */
[----:B-1-3--:R-:W-:Y:S05]  /*6750*/  @P0 EXIT ;  /* 0x000000000000094d */ /* 0x00afea0003800000 */
[----:B------:R-:W-:Y:S05]  /*6760*/  BRA `(.L_x_101) ;  /* 0xfffffffc00ec7947 */ /* 0x000fea000383ffff */
.L_x_89:
[----:B------:R-:W-:-:S06]  /*6770*/  UISETP.GE.AND UP0, UPT, UR18, 0x4, UPT ;  /* 0x000000041200788c */ /* 0x000fcc000bf06270 */
[----:B------:R-:W-:-:S13]  /*6780*/  PLOP3.LUT P0, PT, PT, PT, UP0, 0x80, 0x8 ;  /* 0x000000000008781c */ /* 0x000fda0003f0f008 */
[----:B-1----:R-:W-:Y:S05]  /*6790*/  @!P0 EXIT ;  /* 0x000000000000894d */ /* 0x002fea0003800000 */
[----:B------:R-:W-:Y:S01]  /*67a0*/  BAR.SYNC.DEFER_BLOCKING 0x6, 0xa0 ;  /* 0x0182800000007b1d */ /* 0x000fe20000010000 */
[----:B------:R-:W-:Y:S01]  /*67b0*/  R2UR UR4, R88 ;  /* 0x00000000580472ca */ /* 0x000fe200000e0000 */
[C---:B------:R-:W-:Y:S01]  /*67c0*/  IMAD.SHL.U32 R3, R93.reuse, 0x20, RZ ;  /* 0x000000205d037824 */ /* 0x040fe200078e00ff */
[C---:B------:R-:W-:Y:S01]  /*67d0*/  LOP3.LUT R94, R93.reuse, 0x2, RZ, 0xc0, !PT ;  /* 0x000000025d5e7812 */ /* 0x040fe200078ec0ff */
[C---:B------:R-:W-:Y:S01]  /*67e0*/  IMAD.SHL.U32 R98, R93.reuse, 0x4, RZ ;  /* 0x000000045d627824 */ /* 0x040fe200078e00ff */
[----:B------:R-:W-:Y:S01]  /*67f0*/  LOP3.LUT R99, R93, 0x60, RZ, 0xc0, !PT ;  /* 0x000000605d637812 */ /* 0x000fe200078ec0ff */
[----:B------:R-:W-:Y:S02]  /*6800*/  UMOV UR46, 0x400 ;  /* 0x00000400002e7882 */ /* 0x000fe40000000000 */
[----:B------:R-:W1:Y:S01]  /*6810*/  LDC.64 R78, c[0x0][0xcb0] ;  /* 0x00032c00ff4e7b82 */ /* 0x000e620000000a00 */
[----:B------:R-:W-:Y:S01]  /*6820*/  LOP3.LUT R5, R3, 0xc0, RZ, 0xc0, !PT ;  /* 0x000000c003057812 */ /* 0x000fe200078ec0ff */
[C---:B------:R-:W-:Y:S01]  /*6830*/  IMAD.U32 R37, R93.reuse, 0x10000, RZ ;  /* 0x000100005d257824 */ /* 0x040fe200078e00ff */
[----:B------:R-:W-:Y:S01]  /*6840*/  LOP3.LUT R93, R93, 0x4, RZ, 0xc0, !PT ;  /* 0x000000045d5d7812 */ /* 0x000fe200078ec0ff */
[----:B------:R-:W-:Y:S01]  /*6850*/  HFMA2 R92, -RZ, RZ, 0, 0 ;  /* 0x00000000ff5c7431 */ /* 0x000fe200000001ff */
[----:B------:R-:W-:Y:S01]  /*6860*/  LOP3.LUT R98, R5, 0x18, R98, 0xf8, !PT ;  /* 0x0000001805627812 */ /* 0x000fe200078ef862 */
[----:B------:R-:W-:Y:S01]  /*6870*/  IMAD.MOV.U32 R36, RZ, RZ, RZ ;  /* 0x000000ffff247224 */ /* 0x000fe200078e00ff */
[----:B------:R-:W-:Y:S01]  /*6880*/  ULEA UR46, UR4, UR46, 0x18 ;  /* 0x0000002e042e7291 */ /* 0x000fe2000f8ec0ff */
[----:B------:R-:W2:Y:S01]  /*6890*/  LDC.64 R76, c[0x0][0xca8] ;  /* 0x00032a00ff4c7b82 */ /* 0x000ea20000000a00 */
[----:B------:R-:W3:Y:S01]  /*68a0*/  LDCU.64 UR4, c[0x0][0xc90] ;  /* 0x00019200ff0477ac */ /* 0x000ee20008000a00 */
[----:B------:R-:W-:Y:S01]  /*68b0*/  LOP3.LUT R37, R37, 0x600000, RZ, 0xc0, !PT ;  /* 0x0060000025257812 */ /* 0x000fe200078ec0ff */
[----:B------:R-:W-:Y:S01]  /*68c0*/  IMAD.MOV.U32 R96, RZ, RZ, RZ ;  /* 0x000000ffff607224 */ /* 0x000fe200078e00ff */
[C---:B------:R-:W-:Y:S01]  /*68d0*/  IADD3 R97, PT, PT, -R93.reuse, 0x2, RZ ;  /* 0x000000025d617810 */ /* 0x040fe20007ffe1ff */
[----:B------:R-:W-:Y:S01]  /*68e0*/  IMAD.MOV.U32 R95, RZ, RZ, RZ ;  /* 0x000000ffff5f7224 */ /* 0x000fe200078e00ff */
[----:B------:R-:W-:Y:S01]  /*68f0*/  LOP3.LUT R98, R98, 0xf20, R3, 0xf8, !PT ;  /* 0x00000f2062627812 */ /* 0x000fe200078ef803 */
[----:B------:R-:W-:Y:S01]  /*6900*/  IMAD.MOV R94, RZ, RZ, -R94 ;  /* 0x000000ffff5e7224 */ /* 0x000fe200078e0a5e */
[----:B------:R-:W-:Y:S01]  /*6910*/  IADD3 R93, PT, PT, -R93, RZ, RZ ;  /* 0x000000ff5d5d7210 */ /* 0x000fe20007ffe1ff */
[----:B------:R-:W4:Y:S01]  /*6920*/  LDS R0, [UR46+0x110] ;  /* 0x0001102eff007984 */ /* 0x000f220008000800 */
[----:B------:R-:W-:Y:S01]  /*6930*/  IMAD.SHL.U32 R97, R97, 0x10, RZ ;  /* 0x0000001061617824 */ /* 0x000fe200078e00ff */
[----:B------:R-:W1:Y:S01]  /*6940*/  LDCU UR62, c[0x0][0x370] ;  /* 0x00006e00ff3e77ac */ /* 0x000e620008000800 */
[----:B------:R-:W-:Y:S01]  /*6950*/  UMOV UR54, 0x1 ;  /* 0x0000000100367882 */ /* 0x000fe20000000000 */
[----:B------:R-:W-:Y:S01]  /*6960*/  UMOV UR45, URZ ;  /* 0x000000ff002d7c82 */ /* 0x000fe20008000000 */
[----:B------:R-:W1:Y:S01]  /*6970*/  LDCU UR42, c[0x0][0xf0c] ;  /* 0x0001e180ff2a77ac */ /* 0x000e620008000800 */
[----:B---3--:R-:W-:Y:S01]  /*6980*/  MOV R101, UR4 ;  /* 0x0000000400657c02 */ /* 0x008fe20008000f00 */
[----:B------:R-:W-:Y:S01]  /*6990*/  IMAD.U32 R100, RZ, RZ, UR5 ;  /* 0x00000005ff647e24 */ /* 0x000fe2000f8e00ff */
[----:B------:R-:W-:Y:S01]  /*69a0*/  UIADD3 UR4, UPT, UPT, UR46, 0x200, URZ ;  /* 0x000002002e047890 */ /* 0x000fe2000fffe0ff */
[----:B------:R-:W3:Y:S05]  /*69b0*/  LDCU UR38, c[0x0][0xf30] ;  /* 0x0001e600ff2677ac */ /* 0x000eea0008000800 */
[----:B------:R-:W-:Y:S01]  /*69c0*/  IMAD.U32 R102, RZ, RZ, UR4 ;  /* 0x00000004ff667e24 */ /* 0x000fe2000f8e00ff */
[----:B------:R-:W-:Y:S01]  /*69d0*/  LEA R98, R98, UR4, 0x1 ;  /* 0x0000000462627c11 */ /* 0x000fe2000f8e08ff */
[----:B------:R-:W1:Y:S01]  /*69e0*/  LDCU.64 UR60, c[0x0][0xc88] ;  /* 0x00019100ff3c77ac */ /* 0x000e620008000a00 */
[----:B------:R-:W1:Y:S01]  /*69f0*/  LDCU.64 UR40, c[0x0][0xf28] ;  /* 0x0001e500ff2877ac */ /* 0x000e620008000a00 */
[----:B------:R-:W1:Y:S01]  /*6a00*/  LDCU.128 UR56, c[0x0][0xf10] ;  /* 0x0001e200ff3877ac */ /* 0x000e620008000c00 */
[----:B------:R-:W1:Y:S01]  /*6a10*/  LDCU UR55, c[0x0][0x374] ;  /* 0x00006e80ff3777ac */ /* 0x000e620008000800 */
[----:B------:R-:W-:Y:S01]  /*6a20*/  UMOV UR53, URZ ;  /* 0x000000ff00357c82 */ /* 0x000fe20008000000 */
[----:B------:R-:W-:Y:S01]  /*6a30*/  UMOV UR47, URZ ;  /* 0x000000ff002f7c82 */ /* 0x000fe20008000000 */
[----:B--234-:R-:W-:-:S07]  /*6a40*/  IMAD.IADD R37, R0, 0x1, R37 ;  /* 0x0000000100257824 */ /* 0x01cfce00078e0225 */
.L_x_132:
[C---:B------:R-:W-:Y:S02]  /*6a50*/  LEA R3, R92.reuse, UR46, 0x3 ;  /* 0x0000002e5c037c11 */ /* 0x040fe4000f8e18ff */
[----:B------:R-:W-:Y:S02]  /*6a60*/  SHF.L.U32 R0, R95, 0x1f, RZ ;  /* 0x0000001f5f007819 */ /* 0x000fe400000006ff */
[----:B------:R-:W-:Y:S02]  /*6a70*/  LEA R5, R92, UR46, 0x4 ;  /* 0x0000002e5c057c11 */ /* 0x000fe4000f8e20ff */
[----:B------:R-:W2:Y:S02]  /*6a80*/  SYNCS.PHASECHK.TRANS64.TRYWAIT P0, [R3+URZ+0x80], R0 ;  /* 0x00008000030075a7 */ /* 0x000ea400080011ff */
[----:B-12---:R-:W-:Y:S05]  /*6a90*/  @!P0 BRA `(.L_x_102) ;  /* 0x0000003400288947 */ /* 0x006fea0003800000 */
.L_x_173:
[----:B------:R-:W3:Y:S01]  /*6aa0*/  LDS.128 R4, [R5+0xf0] ;  /* 0x0000f00005047984 */ /* 0x000ee20000000c00 */
[----:B------:R-:W-:Y:S01]  /*6ab0*/  UISETP.GE.AND UP0, UPT, UR39, 0x1, UPT ;  /* 0x000000012700788c */ /* 0x000fe2000bf06270 */
[----:B------:R-:W-:Y:S01]  /*6ac0*/  @!PT LDS RZ, [RZ] ;  /* 0x00000000fffff984 */ /* 0x000fe20000000800 */
[----:B------:R-:W-:Y:S01]  /*6ad0*/  @!PT LDS RZ, [RZ] ;  /* 0x00000000fffff984 */ /* 0x000fe20000000800 */
[----:B------:R-:W-:Y:S01]  /*6ae0*/  @!PT LDS RZ, [RZ] ;  /* 0x00000000fffff984 */ /* 0x000fe20000000800 */
[----:B------:R-:W-:Y:S01]  /*6af0*/  @!PT LDS RZ, [RZ] ;  /* 0x00000000fffff984 */ /* 0x000fe20000000800 */
[----:B------:R4:W-:Y:S06]  /*6b00*/  MEMBAR.ALL.CTA ;  /* 0x0000000000007992 */ /* 0x0009ec0000008000 */
[----:B----4-:R-:W4:Y:S01]  /*6b10*/  FENCE.VIEW.ASYNC.S ;  /* 0x00000000000073c6 */ /* 0x010f220000000000 */
[----:B---3--:R-:W-:Y:S11]  /*6b20*/  LOP3.LUT P0, RZ, R6, 0x1, RZ, 0xc0, !PT ;  /* 0x0000000106ff7812 */ /* 0x008ff6000780c0ff */
[----:B------:R-:W-:Y:S02]  /*6b30*/  @!UPT UIADD3 URZ, UPT, UPT, URZ, URZ, URZ ;  /* 0x000000fffffff290 */ /* 0x000fe4000fffe0ff */
[----:B----4-:R-:W-:Y:S01]  /*6b40*/  VOTEU.ANY UP1, P0 ;  /* 0x0000000000ff7886 */ /* 0x010fe20000020100 */
[----:B------:R-:W-:Y:S01]  /*6b50*/  PLOP3.LUT P0, PT, PT, PT, UP1, 0x80, 0x8 ;  /* 0x000000000008781c */ /* 0x000fe20003f0f018 */
[----:B------:R-:W-:Y:S06]  /*6b60*/  UP2UR UR4, UPR, URZ, 0x2 ;  /* 0x00000002ff047883 */ /* 0x000fec0008000000 */
[----:B------:R-:W-:Y:S06]  /*6b70*/  IMAD.U32 R103, RZ, RZ, UR4 ;  /* 0x00000004ff677e24 */ /* 0x000fec000f8e00ff */
[----:B--2---:R-:W-:Y:S02]  /*6b80*/  @P0 SHF.R.U32.HI R0, RZ, 0x10, R5 ;  /* 0x00000010ff000819 */ /* 0x004fe40000011605 */
        /* <DEDUP_REMOVED lines=12> */
[----:B------:R-:W3:Y:S01]  /*6c50*/  LDCU UR12, c[0x0][0xf20] ;  /* 0x0001e400ff0c77ac */ /* 0x000ee20008000800 */
[----:B-1----:R-:W-:Y:S02]  /*6c60*/  UIMAD.WIDE.U32 UR4, UR55, UR59, URZ ;  /* 0x0000003b370472a5 */ /* 0x002fe4000f8e00ff */
[----:B------:R-:W-:Y:S02]  /*6c70*/  UIMAD.WIDE.U32 UR6, UR62, UR56, URZ ;  /* 0x000000383e0672a5 */ /* 0x000fe4000f8e00ff */
[----:B------:R-:W-:Y:S02]  /*6c80*/  UISETP.NE.AND UP0, UPT, UR58, 0x1, UPT ;  /* 0x000000013a00788c */ /* 0x000fe4000bf05270 */
[----:B------:R-:W-:Y:S02]  /*6c90*/  UIMAD.WIDE.U32 UR8, UR36, UR59, URZ ;  /* 0x0000003b240872a5 */ /* 0x000fe4000f8e00ff */
[----:B------:R-:W-:Y:S02]  /*6ca0*/  UIMAD.WIDE.U32 UR10, UR37, UR56, URZ ;  /* 0x00000038250a72a5 */ /* 0x000fe4000f8e00ff */
[----:B------:R-:W-:Y:S02]  /*6cb0*/  UISETP.NE.AND UP1, UPT, UR42, 0x1, UPT ;  /* 0x000000012a00788c */ /* 0x000fe4000bf25270 */
[----:B------:R-:W-:Y:S01]  /*6cc0*/  UISETP.NE.AND UP2, UPT, UR39, 0x1, UPT ;  /* 0x000000012700788c */ /* 0x000fe2000bf45270 */
[----:B------:R-:W-:Y:S02]  /*6cd0*/  UMOV UR4, UR5 ;  /* 0x0000000500047c82 */ /* 0x000fe40008000000 */
[----:B---3--:R-:W-:Y:S03]  /*6ce0*/  USHF.R.U32.HI UR5, URZ, UR12, UR4 ;  /* 0x0000000cff057299 */ /* 0x008fe60008011604 */
[----:B------:R-:W-:Y:S02]  /*6cf0*/  UMOV UR4, UR7 ;  /* 0x0000000700047c82 */ /* 0x000fe40008000000 */
[----:B------:R-:W-:Y:S02]  /*6d00*/  USHF.R.U32.HI UR7, URZ, UR57, UR4 ;  /* 0x00000039ff077299 */ /* 0x000fe40008011604 */
[----:B------:R-:W-:Y:S02]  /*6d10*/  USEL UR4, UR55, UR5, !UP0 ;  /* 0x0000000537047287 */ /* 0x000fe4000c000000 */
[----:B------:R-:W-:Y:S01]  /*6d20*/  USEL UR7, UR62, UR7, !UP1 ;  /* 0x000000073e077287 */ /* 0x000fe2000c800000 */
[----:B------:R-:W-:Y:S01]  /*6d30*/  UMOV UR5, UR9 ;  /* 0x0000000900057c82 */ /* 0x000fe20008000000 */
[----:B------:R-:W-:Y:S02]  /*6d40*/  UIMAD.WIDE.U32 UR8, UR4, UR40, URZ ;  /* 0x00000028040872a5 */ /* 0x000fe4000f8e00ff */
[----:B------:R-:W-:Y:S03]  /*6d50*/  USHF.R.U32.HI UR6, URZ, UR12, UR5 ;  /* 0x0000000cff067299 */ /* 0x000fe60008011605 */
[----:B------:R-:W-:Y:S01]  /*6d60*/  UMOV UR5, UR11 ;  /* 0x0000000b00057c82 */ /* 0x000fe20008000000 */
[----:B------:R-:W-:Y:S02]  /*6d70*/  UIMAD.WIDE.U32 UR10, UR7, UR40, URZ ;  /* 0x00000028070a72a5 */ /* 0x000fe4000f8e00ff */
[----:B------:R-:W-:Y:S02]  /*6d80*/  USHF.R.U32.HI UR12, URZ, UR57, UR5 ;  /* 0x00000039ff0c7299 */ /* 0x000fe40008011605 */
[----:B------:R-:W-:Y:S01]  /*6d90*/  USEL UR6, UR36, UR6, !UP0 ;  /* 0x0000000624067287 */ /* 0x000fe2000c000000 */
[----:B------:R-:W-:Y:S02]  /*6da0*/  UMOV UR5, UR9 ;  /* 0x0000000900057c82 */ /* 0x000fe40008000000 */
[----:B------:R-:W-:Y:S01]  /*6db0*/  UMOV UR10, UR11 ;  /* 0x0000000b000a7c82 */ /* 0x000fe20008000000 */
[----:B------:R-:W-:Y:S02]  /*6dc0*/  @UP2 USHF.R.U32.HI UR4, URZ, UR41, UR5 ;  /* 0x00000029ff042299 */ /* 0x000fe40008011605 */
[----:B------:R-:W-:Y:S02]  /*6dd0*/  @UP2 USHF.R.U32.HI UR7, URZ, UR41, UR10 ;  /* 0x00000029ff072299 */ /* 0x000fe4000801160a */
[----:B------:R-:W-:Y:S02]  /*6de0*/  UIMAD UR4, UR39, UR4, URZ ;  /* 0x00000004270472a4 */ /* 0x000fe4000f8e02ff */
[----:B------:R-:W-:Y:S02]  /*6df0*/  UIMAD.WIDE.U32 UR10, UR6, UR40, URZ ;  /* 0x00000028060a72a5 */ /* 0x000fe4000f8e00ff */
[----:B------:R-:W-:Y:S02]  /*6e00*/  USEL UR5, UR37, UR12, !UP1 ;  /* 0x0000000c25057287 */ /* 0x000fe4000c800000 */
[----:B------:R-:W-:Y:S02]  /*6e10*/  UIMAD UR8, UR39, UR7, URZ ;  /* 0x00000007270872a4 */ /* 0x000fe4000f8e02ff */
[----:B------:R-:W-:Y:S03]  /*6e20*/  UISETP.GE.AND UP0, UPT, UR6, UR4, UPT ;  /* 0x000000040600728c */ /* 0x000fe6000bf06270 */
[----:B------:R-:W-:Y:S01]  /*6e30*/  UMOV UR4, UR11 ;  /* 0x0000000b00047c82 */ /* 0x000fe20008000000 */
[----:B------:R-:W-:Y:S02]  /*6e40*/  UISETP.GE.OR UP0, UPT, UR5, UR8, UP0 ;  /* 0x000000080500728c */ /* 0x000fe40008706670 */
[----:B------:R-:W-:Y:S02]  /*6e50*/  USHF.R.U32.HI UR4, URZ, UR41, UR4 ;  /* 0x00000029ff047299 */ /* 0x000fe40008011604 */
[----:B------:R-:W-:Y:S02]  /*6e60*/  UIMAD.WIDE.U32 UR8, UR5, UR40, URZ ;  /* 0x00000028050872a5 */ /* 0x000fe4000f8e00ff */
[----:B------:R-:W-:Y:S02]  /*6e70*/  USEL UR11, UR6, UR4, !UP2 ;  /* 0x00000004060b7287 */ /* 0x000fe4000d000000 */
[----:B------:R-:W-:Y:S02]  /*6e80*/  UIADD3 UR8, UPT, UPT, -UR5, URZ, URZ ;  /* 0x000000ff05087290 */ /* 0x000fe4000fffe1ff */
[----:B------:R-:W-:Y:S01]  /*6e90*/  UIADD3 UR10, UPT, UPT, -UR11, URZ, URZ ;  /* 0x000000ff0b0a7290 */ /* 0x000fe2000fffe1ff */
[----:B------:R-:W-:Y:S01]  /*6ea0*/  @!UP0 UMOV UR4, UR9 ;  /* 0x0000000900048c82 */ /* 0x000fe20008000000 */
[----:B------:R-:W-:Y:S02]  /*6eb0*/  UIADD3 UR9, UPT, UPT, -UR6, URZ, URZ ;  /* 0x000000ff06097290 */ /* 0x000fe4000fffe1ff */
[----:B------:R-:W-:Y:S02]  /*6ec0*/  @!UP0 USHF.R.U32.HI UR4, URZ, UR41, UR4 ;  /* 0x00000029ff048299 */ /* 0x000fe40008011604 */
[----:B------:R-:W-:Y:S02]  /*6ed0*/  UIMAD UR10, UR39, UR10, UR6 ;  /* 0x0000000a270a72a4 */ /* 0x000fe4000f8e0206 */
[----:B------:R-:W-:Y:S04]  /*6ee0*/  @!UP0 USEL UR4, UR5, UR4, !UP2 ;  /* 0x0000000405048287 */ /* 0x000fe8000d000000 */
[----:B------:R-:W-:Y:S02]  /*6ef0*/  @!UP0 UIMAD UR10, UR7, UR10, UR4 ;  /* 0x0000000a070a82a4 */ /* 0x000fe4000f8e0204 */
[----:B------:R-:W-:Y:S02]  /*6f00*/  @!UP0 UIADD3 UR11, UPT, UPT, UR11, -UR4, URZ ;  /* 0x800000040b0b8290 */ /* 0x000fe4000fffe0ff */
[----:B------:R-:W-:Y:S02]  /*6f10*/  UIMAD UR7, UR42, UR8, UR37 ;  /* 0x000000082a0772a4 */ /* 0x000fe4000f8e0225 */
[----:B------:R-:W-:Y:S02]  /*6f20*/  @!UP0 UIMAD UR6, UR11, UR39, UR5 ;  /* 0x000000270b0682a4 */ /* 0x000fe4000f8e0205 */
[----:B------:R-:W-:Y:S01]  /*6f30*/  UIMAD UR4, UR58, UR9, UR36 ;  /* 0x000000093a0472a4 */ /* 0x000fe2000f8e0224 */
[----:B------:R-:W-:Y:S02]  /*6f40*/  @!UP0 UMOV UR5, UR10 ;  /* 0x0000000a00058c82 */ /* 0x000fe40008000000 */
[----:B------:R-:W-:Y:S02]  /*6f50*/  UIMAD UR37, UR5, UR42, UR7 ;  /* 0x0000002a052572a4 */ /* 0x000fe4000f8e0207 */
[----:B------:R-:W-:Y:S11]  /*6f60*/  UIMAD UR36, UR6, UR58, UR4 ;  /* 0x0000003a062472a4 */ /* 0x000ff6000f8e0204 */
[----:B------:R-:W-:Y:S01]  /*6f70*/  @!UPT UIADD3 URZ, UPT, UPT, URZ, URZ, URZ ;  /* 0x000000fffffff290 */ /* 0x000fe2000fffe0ff */
.L_x_103:
[----:B------:R-:W-:Y:S01]  /*6f80*/  UISETP.NE.AND UP0, UPT, UR38, 0x1, UPT ;  /* 0x000000012600788c */ /* 0x000fe2000bf05270 */
[----:B------:R-:W-:Y:S01]  /*6f90*/  R2UR UR11, R102 ;  /* 0x00000000660b72ca */ /* 0x000fe200000e0000 */
[----:B------:R-:W-:Y:S01]  /*6fa0*/  USHF.L.U32 UR50, UR26, 0x7, URZ ;  /* 0x000000071a327899 */ /* 0x000fe200080006ff */
[----:B------:R-:W-:Y:S01]  /*6fb0*/  IADD3 R92, PT, PT, R92, 0x1, RZ ;  /* 0x000000015c5c7810 */ /* 0x000fe20007ffe0ff */
[----:B------:R-:W-:Y:S07]  /*6fc0*/  USHF.L.U32 UR49, UR28, 0x6, URZ ;  /* 0x000000061c317899 */ /* 0x000fee00080006ff */
[----:B------:R-:W3:Y:S01]  /*6fd0*/  @!UP0 LDCU.128 UR12, c[0x0][0xf10] ;  /* 0x0001e200ff0c87ac */ /* 0x000ee20008000c00 */
[----:B------:R-:W4:Y:S01]  /*6fe0*/  @!UP0 LDCU UR5, c[0x0][0xf0c] ;  /* 0x0001e180ff0587ac */ /* 0x000f220008000800 */
[----:B------:R-:W1:Y:S01]  /*6ff0*/  @!UP0 LDCU UR10, c[0x0][0xf20] ;  /* 0x0001e400ff0a87ac */ /* 0x000e620008000800 */
[----:B---3--:R-:W-:Y:S02]  /*7000*/  UIMAD.WIDE.U32 UR8, UR37, UR12, URZ ;  /* 0x0000000c250872a5 */ /* 0x008fe4000f8e00ff */
[----:B------:R-:W-:Y:S02]  /*7010*/  UIMAD.WIDE.U32 UR6, UR36, UR15, URZ ;  /* 0x0000000f240672a5 */ /* 0x000fe4000f8e00ff */
[----:B------:R-:W-:Y:S03]  /*7020*/  @!UP0 UISETP.NE.AND UP1, UPT, UR14, 0x1, UPT ;  /* 0x000000010e00888c */ /* 0x000fe6000bf25270 */
[----:B------:R-:W-:Y:S01]  /*7030*/  @!UP0 UMOV UR4, UR9 ;  /* 0x0000000900048c82 */ /* 0x000fe20008000000 */
[----:B----4-:R-:W-:Y:S02]  /*7040*/  @!UP0 UISETP.NE.AND UP2, UPT, UR5, 0x1, UPT ;  /* 0x000000010500888c */ /* 0x010fe4000bf45270 */
[----:B------:R-:W-:Y:S01]  /*7050*/  @!UP0 USHF.R.U32.HI UR4, URZ, UR13, UR4 ;  /* 0x0000000dff048299 */ /* 0x000fe20008011604 */
[----:B------:R-:W-:Y:S02]  /*7060*/  @!UP0 UMOV UR6, UR7 ;  /* 0x0000000700068c82 */ /* 0x000fe40008000000 */
[----:B-1----:R-:W-:Y:S02]  /*7070*/  @!UP0 USHF.R.U32.HI UR6, URZ, UR10, UR6 ;  /* 0x0000000aff068299 */ /* 0x002fe40008011606 */
[----:B------:R-:W-:Y:S02]  /*7080*/  @!UP0 USEL UR7, UR37, UR4, !UP2 ;  /* 0x0000000425078287 */ /* 0x000fe4000d000000 */
[----:B------:R-:W-:Y:S04]  /*7090*/  @!UP0 USEL UR6, UR36, UR6, !UP1 ;  /* 0x0000000624068287 */ /* 0x000fe8000c800000 */
[----:B------:R-:W-:Y:S02]  /*70a0*/  @!UP0 UIADD3 UR4, UPT, UPT, -UR7, UR6, URZ ;  /* 0x0000000607048290 */ /* 0x000fe4000fffe1ff */
[----:B------:R-:W-:Y:S02]  /*70b0*/  @!UP0 UIADD3 UR6, UPT, UPT, UR7, -UR6, URZ ;  /* 0x8000000607068290 */ /* 0x000fe4000fffe0ff */
[----:B------:R-:W-:Y:S02]  /*70c0*/  @!UP0 UIMAD UR37, UR4, UR5, UR37 ;  /* 0x00000005042582a4 */ /* 0x000fe4000f8e0225 */
[----:B------:R-:W-:Y:S02]  /*70d0*/  @!UP0 UIMAD UR36, UR6, UR14, UR36 ;  /* 0x0000000e062482a4 */ /* 0x000fe4000f8e0224 */
[----:B------:R-:W-:Y:S09]  /*70e0*/  ULOP3.LUT UP0, URZ, UR11, 0x1b0, URZ, 0xc0, !UPT ;  /* 0x000001b00bff7892 */ /* 0x000ff2000f80c0ff */
[----:B------:R-:W-:Y:S05]  /*70f0*/  BRA.U !UP0, `(.L_x_104) ;  /* 0x00000001087c7547 */ /* 0x000fea000b800000 */
[----:B------:R-:W1:Y:S01]  /*7100*/  LDCU.64 UR8, c[0x4][0x80] ;  /* 0x01001000ff0877ac */ /* 0x000e620008000a00 */
[----:B------:R-:W-:Y:S01]  /*7110*/  MOV R2, 0x0 ;  /* 0x0000000000027802 */ /* 0x000fe20000000f00 */
[----:B------:R-:W-:Y:S02]  /*7120*/  HFMA2 R12, -RZ, RZ, 0, 5.9604644775390625e-08 ;  /* 0x00000001ff0c7431 */ /* 0x000fe400000001ff */
[----:B------:R-:W-:Y:S01]  /*7130*/  IMAD.MOV.U32 R8, RZ, RZ, 0x70 ;  /* 0x00000070ff087424 */ /* 0x000fe200078e00ff */
[----:B------:R3:W4:Y:S01]  /*7140*/  LDC.64 R14, c[0x4][R2] ;  /* 0x01000000020e7b82 */ /* 0x0007220000000a00 */
[----:B------:R-:W2:Y:S01]  /*7150*/  LDCU.64 UR6, c[0x4][0x88] ;  /* 0x01001100ff0677ac */ /* 0x000ea20008000a00 */
[----:B------:R-:W-:Y:S01]  /*7160*/  IMAD.MOV.U32 R13, RZ, RZ, RZ ;  /* 0x000000ffff0d7224 */ /* 0x000fe200078e00ff */
[----:B------:R-:W2:Y:S01]  /*7170*/  LDCU.64 UR4, c[0x4][0x8] ;  /* 0x01000100ff0477ac */ /* 0x000ea20008000a00 */
[----:B-1----:R-:W-:Y:S01]  /*7180*/  MOV R5, UR9 ;  /* 0x0000000900057c02 */ /* 0x002fe20008000f00 */
[----:B------:R-:W-:Y:S01]  /*7190*/  IMAD.U32 R4, RZ, RZ, UR8 ;  /* 0x00000008ff047e24 */ /* 0x000fe2000f8e00ff */
[----:B--2---:R-:W-:Y:S01]  /*71a0*/  MOV R7, UR7 ;  /* 0x0000000700077c02 */ /* 0x004fe20008000f00 */
[----:B------:R-:W-:Y:S01]  /*71b0*/  IMAD.U32 R6, RZ, RZ, UR6 ;  /* 0x00000006ff067e24 */ /* 0x000fe2000f8e00ff */
[----:B------:R-:W-:Y:S01]  /*71c0*/  MOV R11, UR5 ;  /* 0x00000005000b7c02 */ /* 0x000fe20008000f00 */
[----:B------:R-:W-:Y:S02]  /*71d0*/  IMAD.U32 R10, RZ, RZ, UR4 ;  /* 0x00000004ff0a7e24 */ /* 0x000fe4000f8e00ff */
[----:B------:R-:W-:Y:S07]  /*71e0*/  LEPC R20, `(.L_x_105) ;  /* 0x000000001014794e */ /* 0x000fee0000000000 */
[----:B---345:R-:W-:Y:S05]  /*71f0*/  CALL.ABS.NOINC R14 ;  /* 0x000000000e007343 */ /* 0x038fea0003c00000 */
.L_x_105:
[----:B------:R-:W1:Y:S01]  /*7200*/  LDCU.64 UR8, c[0x4][0x80] ;  /* 0x01001000ff0877ac */ /* 0x000e620008000a00 */
[----:B------:R-:W2:Y:S01]  /*7210*/  LDC.64 R2, c[0x4][R2] ;  /* 0x0100000002027b82 */ /* 0x000ea20000000a00 */
[----:B------:R-:W-:Y:S02]  /*7220*/  HFMA2 R12, -RZ, RZ, 0, 5.9604644775390625e-08 ;  /* 0x00000001ff0c7431 */ /* 0x000fe400000001ff */
[----:B------:R-:W-:Y:S02]  /*7230*/  IMAD.MOV.U32 R8, RZ, RZ, 0x70 ;  /* 0x00000070ff087424 */ /* 0x000fe400078e00ff */
[----:B------:R-:W-:Y:S01]  /*7240*/  IMAD.MOV.U32 R13, RZ, RZ, RZ ;  /* 0x000000ffff0d7224 */ /* 0x000fe200078e00ff */
[----:B------:R-:W3:Y:S01]  /*7250*/  LDCU.64 UR6, c[0x4][0x88] ;  /* 0x01001100ff0677ac */ /* 0x000ee20008000a00 */
[----:B------:R-:W4:Y:S01]  /*7260*/  LDCU.64 UR4, c[0x4][0x8] ;  /* 0x01000100ff0477ac */ /* 0x000f220008000a00 */
[----:B-1----:R-:W-:Y:S02]  /*7270*/  MOV R4, UR8 ;  /* 0x0000000800047c02 */ /* 0x002fe40008000f00 */
[----:B------:R-:W-:Y:S02]  /*7280*/  MOV R5, UR9 ;  /* 0x0000000900057c02 */ /* 0x000fe40008000f00 */
[----:B---3--:R-:W-:Y:S01]  /*7290*/  MOV R7, UR7 ;  /* 0x0000000700077c02 */ /* 0x008fe20008000f00 */
[----:B------:R-:W-:Y:S01]  /*72a0*/  IMAD.U32 R6, RZ, RZ, UR6 ;  /* 0x00000006ff067e24 */ /* 0x000fe2000f8e00ff */
[----:B----4-:R-:W-:Y:S01]  /*72b0*/  MOV R11, UR5 ;  /* 0x00000005000b7c02 */ /* 0x010fe20008000f00 */
[----:B------:R-:W-:Y:S02]  /*72c0*/  IMAD.U32 R10, RZ, RZ, UR4 ;  /* 0x00000004ff0a7e24 */ /* 0x000fe4000f8e00ff */
[----:B------:R-:W-:Y:S07]  /*72d0*/  LEPC R20, `(.L_x_104) ;  /* 0x000000001014794e */ /* 0x000fee0000000000 */
[----:B--2---:R-:W-:Y:S05]  /*72e0*/  CALL.ABS.NOINC R2 ;  /* 0x0000000002007343 */ /* 0x004fea0003c00000 */
.L_x_104:
[----:B------:R-:W-:Y:S02]  /*72f0*/  R2UR UR6, R89 ;  /* 0x00000000590672ca */ /* 0x000fe400000e0000 */
[----:B------:R-:W-:Y:S02]  /*7300*/  R2UR UR5, R101 ;  /* 0x00000000650572ca */ /* 0x000fe400000e0000 */
[----:B------:R-:W-:Y:S02]  /*7310*/  R2UR UR4, R100 ;  /* 0x00000000640472ca */ /* 0x000fe400000e0000 */
[----:B------:R-:W-:Y:S02]  /*7320*/  ISETP.NE.U32.AND P4, PT, R78, RZ, PT ;  /* 0x000000ff4e00720c */ /* 0x000fe40003f85070 */
[----:B------:R-:W-:Y:S02]  /*7330*/  ISETP.NE.U32.AND P2, PT, RZ, UR60, PT ;  /* 0x0000003cff007c0c */ /* 0x000fe4000bf45070 */
[----:B------:R-:W-:Y:S02]  /*7340*/  ISETP.NE.AND.EX P4, PT, R79, RZ, PT, P4 ;  /* 0x000000ff4f00720c */ /* 0x000fe40003f85340 */
[----:B------:R-:W-:Y:S01]  /*7350*/  ISETP.NE.AND.EX P2, PT, RZ, UR61, PT, P2 ;  /* 0x0000003dff007c0c */ /* 0x000fe2000bf45320 */
[----:B------:R-:W-:Y:S02]  /*7360*/  UISETP.NE.AND UP2, UPT, UR6, URZ, UPT ;  /* 0x000000ff0600728c */ /* 0x000fe4000bf45270 */
[----:B------:R-:W-:Y:S04]  /*7370*/  UISETP.NE.U32.AND UP0, UPT, UR5, URZ, UPT ;  /* 0x000000ff0500728c */ /* 0x000fe8000bf05070 */
[----:B------:R-:W-:Y:S01]  /*7380*/  UISETP.NE.AND.EX UP1, UPT, UR4, URZ, UPT, UP0 ;  /* 0x000000ff0400728c */ /* 0x000fe2000bf25300 */
[----:B------:R-:W-:Y:S01]  /*7390*/  PLOP3.LUT P1, PT, PT, PT, UP2, 0x80, 0x8 ;  /* 0x000000000008781c */ /* 0x000fe20003f2f028 */
[----:B------:R-:W-:Y:S03]  /*73a0*/  UPLOP3.LUT UP0, UPT, UPT, UPT, UPT, 0x40, 0x4 ;  /* 0x000000000004789c */ /* 0x000fe60003f0e870 */
[----:B------:R-:W-:Y:S06]  /*73b0*/  @UP2 UPLOP3.LUT UP0, UPT, UPT, UPT, UP1, 0x80, 0x8 ;  /* 0x000000000008289c */ /* 0x000fec0003f0f010 */
[----:B------:R-:W-:Y:S01]  /*73c0*/  PLOP3.LUT P0, PT, PT, PT, UP0, 0x80, 0x8 ;  /* 0x000000000008781c */ /* 0x000fe20003f0f008 */
[----:B------:R-:W-:Y:S01]  /*73d0*/  @!UPT UIADD3 URZ, UPT, UPT, URZ, URZ, URZ ;  /* 0x000000fffffff290 */ /* 0x000fe2000fffe0ff */
[----:B------:R-:W-:Y:S11]  /*73e0*/  BRA.U !UP1, `(.L_x_106) ;  /* 0x0000000109407547 */ /* 0x000ff6000b800000 */
[----:B------:R-:W-:Y:S01]  /*73f0*/  UISETP.NE.U32.AND UP0, UPT, UR60, URZ, UPT ;  /* 0x000000ff3c00728c */ /* 0x000fe2000bf05070 */
[----:B------:R-:W-:Y:S01]  /*7400*/  R2UR UR6, R101 ;  /* 0x00000000650672ca */ /* 0x000fe200000e0000 */
[----:B------:R-:W1:Y:S01]  /*7410*/  LDCU.64 UR8, c[0x0][0x358] ;  /* 0x00006b00ff0877ac */ /* 0x000e620008000a00 */
[----:B------:R-:W-:Y:S02]  /*7420*/  HFMA2 R84, -RZ, RZ, 0, 5.9604644775390625e-08 ;  /* 0x00000001ff547431 */ /* 0x000fe400000001ff */
[----:B--2---:R-:W-:Y:S01]  /*7430*/  IMAD.MOV.U32 R0, RZ, RZ, 0x1 ;  /* 0x00000001ff007424 */ /* 0x004fe200078e00ff */
[----:B------:R-:W-:Y:S06]  /*7440*/  UISETP.NE.AND.EX UP0, UPT, UR61, URZ, UPT, UP0 ;  /* 0x000000ff3d00728c */ /* 0x000fec000bf05300 */
[----:B------:R-:W-:Y:S05]  /*7450*/  PLOP3.LUT P3, PT, PT, PT, UP0, 0x80, 0x8 ;  /* 0x000000000008781c */ /* 0x000fea0003f6f008 */
[----:B------:R-:W2:Y:S01]  /*7460*/  @UP0 LDCU.64 UR4, c[0x0][0xc88] ;  /* 0x00019100ff0407ac */ /* 0x000ea20008000a00 */
[----:B------:R-:W-:Y:S07]  /*7470*/  @UP0 UIMAD UR6, UR52, UR6, URZ ;  /* 0x00000006340602a4 */ /* 0x000fee000f8e02ff */
[----:B------:R-:W-:Y:S01]  /*7480*/  @!P3 PRMT R84, R0, 0x7610, R84 ;  /* 0x000076100054b816 */ /* 0x000fe20000000054 */
[----:B--2---:R-:W-:Y:S06]  /*7490*/  @UP0 UIMAD.WIDE UR4, UR6, 0x4, UR4 ;  /* 0x00000004060408a5 */ /* 0x004fec000f8e0204 */
[----:B------:R-:W-:Y:S02]  /*74a0*/  IMAD.U32 R2, RZ, RZ, UR4 ;  /* 0x00000004ff027e24 */ /* 0x000fe4000f8e00ff */
[----:B------:R-:W-:Y:S03]  /*74b0*/  IMAD.U32 R3, RZ, RZ, UR5 ;  /* 0x00000005ff037e24 */ /* 0x000fe6000f8e00ff */
[----:B------:R-:W2:Y:S02]  /*74c0*/  @!UP0 LDCU UR4, c[0x0][0xc80] ;  /* 0x00019000ff0487ac */ /* 0x000ea40008000800 */
[----:B-1---5:R1:W5:Y:S02]  /*74d0*/  @P3 LDG.E R41, desc[UR8][R2.64] ;  /* 0x0000000802293981 */ /* 0x022364000c1e1900 */
[----:B-12---:R-:W-:Y:S02]  /*74e0*/  @!P3 MOV R41, UR4 ;  /* 0x000000040029bc02 */ /* 0x006fe40008000f00 */
.L_x_106:
[----:B------:R-:W-:Y:S05]  /*74f0*/  @!P4 BRA `(.L_x_107) ;  /* 0x000000000024c947 */ /* 0x000fea0003800000 */
[----:B------:R-:W-:Y:S01]  /*7500*/  ISETP.NE.U32.AND P3, PT, R76, RZ, PT ;  /* 0x000000ff4c00720c */ /* 0x000fe20003f65070 */
[----:B------:R-:W1:Y:S03]  /*7510*/  LDCU.64 UR4, c[0x0][0x358] ;  /* 0x00006b00ff0477ac */ /* 0x000e660008000a00 */
[----:B------:R-:W-:Y:S11]  /*7520*/  ISETP.NE.AND.EX P3, PT, R77, RZ, PT, P3 ;  /* 0x000000ff4d00720c */ /* 0x000ff60003f65330 */
[----:B------:R-:W-:Y:S02]  /*7530*/  @!UPT UIADD3 URZ, UPT, UPT, URZ, URZ, URZ ;  /* 0x000000fffffff290 */ /* 0x000fe4000fffe0ff */
[----:B------:R-:W3:Y:S01]  /*7540*/  @P3 LDC.64 R2, c[0x0][0xca8] ;  /* 0x00032a00ff023b82 */ /* 0x000ee20000000a00 */
[----:B--2---:R-:W-:Y:S04]  /*7550*/  @P3 IMAD R0, R78, UR52, RZ ;  /* 0x000000344e003c24 */ /* 0x004fe8000f8e02ff */
[----:B---3--:R-:W-:Y:S05]  /*7560*/  @P3 IMAD.WIDE R2, R0, 0x4, R2 ;  /* 0x0000000400023825 */ /* 0x008fea00078e0202 */
[----:B-1---5:R1:W5:Y:S02]  /*7570*/  @P3 LDG.E R38, desc[UR4][R2.64] ;  /* 0x0000000402263981 */ /* 0x022364000c1e1900 */
[----:B-1----:R-:W3:Y:S02]  /*7580*/  @!P3 LDC R38, c[0x0][0xca0] ;  /* 0x00032800ff26bb82 */ /* 0x002ee40000000800 */
.L_x_107:
[----:B-----5:R-:W-:Y:S01]  /*7590*/  FSETP.NEU.AND P3, PT, R41, RZ, PT ;  /* 0x000000ff2900720b */ /* 0x020fe20003f6d000 */
[----:B------:R-:W-:Y:S01]  /*75a0*/  ULOP3.LUT UR4, UR54, 0x1, URZ, 0x3c, !UPT ;  /* 0x0000000136047892 */ /* 0x000fe2000f8e3cff */
[----:B------:R-:W-:Y:S01]  /*75b0*/  SEL R5, RZ, 0xffffffff, P2 ;  /* 0xffffffffff057807 */ /* 0x000fe20001000000 */
[----:B------:R-:W-:Y:S01]  /*75c0*/  IMAD.U32 R109, RZ, RZ, UR45 ;  /* 0x0000002dff6d7e24 */ /* 0x000fe2000f8e00ff */
[----:B------:R-:W-:Y:S01]  /*75d0*/  @P1 LOP3.LUT P2, RZ, R84, 0xff, RZ, 0xc0, !PT ;  /* 0x000000ff54ff1812 */ /* 0x000fe2000784c0ff */
[----:B------:R-:W-:Y:S01]  /*75e0*/  IMAD.SHL.U32 R81, R94, 0x10, RZ ;  /* 0x000000105e517824 */ /* 0x000fe200078e00ff */
[----:B------:R-:W-:Y:S01]  /*75f0*/  @P1 SEL R2, RZ, 0xffffffff, P3 ;  /* 0xffffffffff021807 */ /* 0x000fe20001800000 */
[----:B------:R-:W-:Y:S01]  /*7600*/  IMAD.U32 R112, RZ, RZ, UR4 ;  /* 0x00000004ff707e24 */ /* 0x000fe2000f8e00ff */
[----:B------:R-:W-:Y:S01]  /*7610*/  LEA R90, R36, UR46, 0x3 ;  /* 0x0000002e245a7c11 */ /* 0x000fe2000f8e18ff */
[----:B------:R-:W-:Y:S01]  /*7620*/  IMAD.SHL.U32 R109, R109, 0x2000, RZ ;  /* 0x000020006d6d7824 */ /* 0x000fe200078e00ff */
[----:B------:R-:W-:Y:S01]  /*7630*/  @P0 SEL R2, R5, R2, !P2 ;  /* 0x0000000205020207 */ /* 0x000fe20005000000 */
[----:B------:R-:W-:Y:S01]  /*7640*/  IMAD.SHL.U32 R80, R93, 0x10, RZ ;  /* 0x000000105d507824 */ /* 0x000fe200078e00ff */
[----:B------:R-:W-:Y:S01]  /*7650*/  SHF.L.U32 R3, R96, 0x1f, RZ ;  /* 0x0000001f60037819 */ /* 0x000fe200000006ff */
[----:B------:R-:W-:Y:S01]  /*7660*/  IMAD.IADD R83, R98, 0x1, R109 ;  /* 0x0000000162537824 */ /* 0x000fe200078e026d */
[----:B------:R-:W-:Y:S01]  /*7670*/  @P1 LOP3.LUT R2, R2, 0x1, RZ, 0xc0, !PT ;  /* 0x0000000102021812 */ /* 0x000fe200078ec0ff */
[----:B------:R-:W-:Y:S01]  /*7680*/  BSSY B1, `(.L_x_108) ;  /* 0x0000039000017945 */ /* 0x000fe20003800000 */
[----:B------:R-:W-:Y:S01]  /*7690*/  PLOP3.LUT P2, PT, PT, PT, UP1, 0x80, 0x8 ;  /* 0x000000000008781c */ /* 0x000fe20003f4f018 */
[----:B------:R-:W-:Y:S01]  /*76a0*/  IMAD.IADD R82, R83, 0x1, R81 ;  /* 0x0000000153527824 */ /* 0x000fe200078e0251 */
[----:B------:R-:W-:Y:S01]  /*76b0*/  ISETP.NE.U32.OR P5, PT, R2, 0x1, !P1 ;  /* 0x000000010200780c */ /* 0x000fe20004fa5470 */
[----:B------:R-:W-:Y:S01]  /*76c0*/  IMAD.U32 R2, RZ, RZ, UR45 ;  /* 0x0000002dff027e24 */ /* 0x000fe2000f8e00ff */
[----:B------:R-:W-:Y:S01]  /*76d0*/  LOP3.LUT P4, R91, R84, 0xff, RZ, 0xc0, !PT ;  /* 0x000000ff545b7812 */ /* 0x000fe2000788c0ff */
[----:B------:R-:W-:Y:S01]  /*76e0*/  IMAD.MOV.U32 R110, RZ, RZ, 0x1 ;  /* 0x00000001ff6e7424 */ /* 0x000fe200078e00ff */
[----:B------:R-:W-:Y:S01]  /*76f0*/  P2R R108, PR, RZ, 0x20 ;  /* 0x00000020ff6c7803 */ /* 0x000fe20000000000 */
[----:B------:R-:W-:Y:S01]  /*7700*/  IMAD R39, R36, 0x40, R37 ;  /* 0x0000004024277824 */ /* 0x000fe200078e0225 */
[----:B--2---:R-:W-:Y:S01]  /*7710*/  LEA R0, R2, UR46, 0x3 ;  /* 0x0000002e02007c11 */ /* 0x004fe2000f8e18ff */
[----:B------:R-:W-:Y:S01]  /*7720*/  IMAD.U32 R111, RZ, RZ, UR45 ;  /* 0x0000002dff6f7e24 */ /* 0x000fe2000f8e00ff */
[----:B------:R-:W-:Y:S02]  /*7730*/  SEL R2, RZ, 0xffffffff, P3 ;  /* 0xffffffffff027807 */ /* 0x000fe40001800000 */
[----:B------:R-:W-:Y:S02]  /*7740*/  CS2R R74, SRZ ;  /* 0x00000000004a7805 */ /* 0x000fe4000001ff00 */
[----:B------:R-:W-:Y:S02]  /*7750*/  CS2R R72, SRZ ;  /* 0x0000000000487805 */ /* 0x000fe4000001ff00 */
[----:B------:R-:W-:Y:S02]  /*7760*/  CS2R R66, SRZ ;  /* 0x0000000000427805 */ /* 0x000fe4000001ff00 */
[----:B------:R-:W-:Y:S02]  /*7770*/  @P2 SEL R2, R5, R2, !P4 ;  /* 0x0000000205022207 */ /* 0x000fe40006000000 */
[----:B------:R-:W-:Y:S02]  /*7780*/  CS2R R64, SRZ ;  /* 0x0000000000407805 */ /* 0x000fe4000001ff00 */
[----:B------:R-:W-:Y:S02]  /*7790*/  @P5 SHF.L.U32 R7, R112, 0x1f, RZ ;  /* 0x0000001f70075819 */ /* 0x000fe400000006ff */
[----:B------:R-:W-:Y:S02]  /*77a0*/  CS2R R58, SRZ ;  /* 0x00000000003a7805 */ /* 0x000fe4000001ff00 */
[----:B------:R-:W-:Y:S02]  /*77b0*/  LOP3.LUT R2, R2, 0x1, RZ, 0xc0, !PT ;  /* 0x0000000102027812 */ /* 0x000fe400078ec0ff */
[----:B------:R-:W-:Y:S01]  /*77c0*/  CS2R R56, SRZ ;  /* 0x0000000000387805 */ /* 0x000fe2000001ff00 */
[----:B------:R-:W1:Y:S01]  /*77d0*/  @P5 SYNCS.PHASECHK.TRANS64.TRYWAIT P1, [R0+URZ+0x40], R7 ;  /* 0x00004007000055a7 */ /* 0x000e6200080211ff */
[----:B------:R-:W-:Y:S02]  /*77e0*/  CS2R R50, SRZ ;  /* 0x0000000000327805 */ /* 0x000fe4000001ff00 */
[----:B------:R-:W-:Y:S02]  /*77f0*/  ISETP.NE.U32.AND P2, PT, R2, 0x1, PT ;  /* 0x000000010200780c */ /* 0x000fe40003f45070 */
[----:B------:R-:W-:Y:S01]  /*7800*/  CS2R R48, SRZ ;  /* 0x0000000000307805 */ /* 0x000fe2000001ff00 */
[----:B------:R-:W-:Y:S01]  /*7810*/  IMAD.IADD R47, R83, 0x1, R80 ;  /* 0x00000001532f7824 */ /* 0x000fe200078e0250 */
[----:B------:R-:W-:Y:S01]  /*7820*/  P2R R113, PR, RZ, 0x4 ;  /* 0x00000004ff717803 */ /* 0x000fe20000000000 */
[----:B------:R-:W-:Y:S01]  /*7830*/  IMAD.IADD R46, R97, 0x1, R82 ;  /* 0x00000001612e7824 */ /* 0x000fe200078e0252 */
[----:B------:R2:W4:Y:S01]  /*7840*/  SYNCS.PHASECHK.TRANS64.TRYWAIT P0, [R90+URZ+0xa0], R3 ;  /* 0x0000a0035a0075a7 */ /* 0x00052200080011ff */
[----:B-1----:R-:W-:Y:S01]  /*7850*/  @P5 SEL R110, RZ, 0x1, !P1 ;  /* 0x00000001ff6e5807 */ /* 0x002fe20004800000 */
[----:B--2---:R-:W-:Y:S06]  /*7860*/  @!P5 BRA `(.L_x_109) ;  /* 0x000000000068d947 */ /* 0x004fec0003800000 */
[----:B------:R-:W-:Y:S01]  /*7870*/  ISETP.NE.AND P1, PT, R110, RZ, PT ;  /* 0x000000ff6e00720c */ /* 0x000fe20003f25270 */
[----:B------:R-:W-:Y:S01]  /*7880*/  BSSY B0, `(.L_x_110) ;  /* 0x000000d000007945 */ /* 0x000fe20003800000 */
[----:B------:R-:W-:Y:S02]  /*7890*/  CS2R R50, SRZ ;  /* 0x0000000000327805 */ /* 0x000fe4000001ff00 */
[----:B------:R-:W-:Y:S02]  /*78a0*/  CS2R R48, SRZ ;  /* 0x0000000000307805 */ /* 0x000fe4000001ff00 */
[----:B------:R-:W-:Y:S02]  /*78b0*/  CS2R R58, SRZ ;  /* 0x00000000003a7805 */ /* 0x000fe4000001ff00 */
[----:B------:R-:W-:Y:S02]  /*78c0*/  CS2R R56, SRZ ;  /* 0x0000000000387805 */ /* 0x000fe4000001ff00 */
[----:B------:R-:W-:Y:S02]  /*78d0*/  CS2R R66, SRZ ;  /* 0x0000000000427805 */ /* 0x000fe4000001ff00 */
[----:B------:R-:W-:Y:S02]  /*78e0*/  CS2R R64, SRZ ;  /* 0x0000000000407805 */ /* 0x000fe4000001ff00 */
[----:B------:R-:W-:Y:S02]  /*78f0*/  CS2R R74, SRZ ;  /* 0x00000000004a7805 */ /* 0x000fe4000001ff00 */
[----:B------:R-:W-:Y:S01]  /*7900*/  CS2R R72, SRZ ;  /* 0x0000000000487805 */ /* 0x000fe2000001ff00 */
[----:B------:R-:W-:Y:S06]  /*7910*/  @P1 BRA `(.L_x_111) ;  /* 0x00000000000c1947 */ /* 0x000fec0003800000 */
[----:B------:R-:W-:Y:S04]  /*7920*/  SHF.L.U32 R5, R112, 0x1f, RZ ;  /* 0x0000001f70057819 */ /* 0x000fe800000006ff */
[----:B------:R-:W1:Y:S02]  /*7930*/  SYNCS.PHASECHK.TRANS64.TRYWAIT P1, [R0+URZ+0x40], R5 ;  /* 0x00004005000075a7 */ /* 0x000e6400080211ff */
[----:B-1----:R-:W-:Y:S05]  /*7940*/  @!P1 BRA `(.L_x_112) ;  /* 0x0000002400909947 */ /* 0x002fea0003800000 */
.L_x_111:
[----:B------:R-:W-:Y:S05]  /*7950*/  BSYNC B0 ;  /* 0x0000000000007941 */ /* 0x000fea0003800000 */
.L_x_110:
[----:B------:R-:W-:Y:S01]  /*7960*/  ISETP.NE.AND P1, PT, R113, RZ, PT ;  /* 0x000000ff7100720c */ /* 0x000fe20003f25270 */
[----:B------:R-:W-:Y:S04]  /*7970*/  UIADD3 UR4, UPT, UPT, UR45, 0x1, URZ ;  /* 0x000000012d047890 */ /* 0x000fe8000fffe0ff */
[----:B------:R-:W-:Y:S04]  /*7980*/  UISETP.NE.AND UP0, UPT, UR4, 0x3, UPT ;  /* 0x000000030400788c */ /* 0x000fe8000bf05270 */
[----:B------:R-:W-:Y:S02]  /*7990*/  USEL UR5, URZ, 0x1, UP0 ;  /* 0x00000001ff057887 */ /* 0x000fe40008000000 */
[----:B------:R-:W-:Y:S02]  /*79a0*/  USEL UR4, UR4, URZ, UP0 ;  /* 0x000000ff04047287 */ /* 0x000fe40008000000 */
[----:B------:R2:W1:Y:S02]  /*79b0*/  @P1 LDS.128 R48, [R83] ;  /* 0x0000000053301984 */ /* 0x0004640000000c00 */
[----:B------:R-:W-:Y:S02]  /*79c0*/  LOP3.LUT R112, R112, UR5, RZ, 0x3c, !PT ;  /* 0x0000000570707c12 */ /* 0x000fe4000f8e3cff */
[----:B------:R2:W1:Y:S01]  /*79d0*/  @P1 LDS.128 R56, [R82+0x10] ;  /* 0x0000100052381984 */ /* 0x0004620000000c00 */
[----:B------:R-:W-:Y:S03]  /*79e0*/  IMAD.U32 R111, RZ, RZ, UR4 ;  /* 0x00000004ff6f7e24 */ /* 0x000fe6000f8e00ff */
[----:B------:R2:W1:Y:S04]  /*79f0*/  @P1 LDS.128 R64, [R47+0x20] ;  /* 0x000020002f401984 */ /* 0x0004680000000c00 */
[----:B------:R2:W1:Y:S02]  /*7a00*/  @P1 LDS.128 R72, [R46+0x10] ;  /* 0x000010002e481984 */ /* 0x0004640000000c00 */
.L_x_109:
[----:B------:R-:W-:Y:S05]  /*7a10*/  BSYNC B1 ;  /* 0x0000000000017941 */ /* 0x000fea0003800000 */
.L_x_108:
[----:B-1----:R-:W-:Y:S04]  /*7a20*/  SHF.R.U32.HI R0, RZ, 0x15, R39 ;  /* 0x00000015ff007819 */ /* 0x002fe80000011627 */
[----:B------:R-:W-:Y:S01]  /*7a30*/  LOP3.LUT P1, RZ, R0, 0x3, R85, 0x48, !PT ;  /* 0x0000000300ff7812 */ /* 0x000fe20007824855 */
[----:B------:R-:W-:Y:S01]  /*7a40*/  @!UPT UIADD3 URZ, UPT, UPT, URZ, URZ, URZ ;  /* 0x000000fffffff290 */ /* 0x000fe2000fffe0ff */
[----:B----4-:R-:W-:Y:S11]  /*7a50*/  @P0 BRA `(.L_x_113) ;  /* 0x0000000000080947 */ /* 0x010ff60003800000 */
[----:B------:R-:W1:Y:S02]  /*7a60*/  SYNCS.PHASECHK.TRANS64.TRYWAIT P0, [R90+URZ+0xa0], R3 ;  /* 0x0000a0035a0075a7 */ /* 0x000e6400080011ff */
[----:B-1----:R-:W-:Y:S05]  /*7a70*/  @!P0 BRA `(.L_x_114) ;  /* 0x0000002400588947 */ /* 0x002fea0003800000 */
.L_x_113:
[----:B------:R-:W-:Y:S05]  /*7a80*/  @!P1 BRA `(.L_x_115) ;  /* 0x0000000000409947 */ /* 0x000fea0003800000 */
[----:B------:R-:W4:Y:S01]  /*7a90*/  LDCU.64 UR8, c[0x4][0x70] ;  /* 0x01000e00ff0877ac */ /* 0x000f220008000a00 */
[----:B-1----:R-:W-:Y:S01]  /*7aa0*/  MOV R3, 0x0 ;  /* 0x0000000000037802 */ /* 0x002fe20000000f00 */
[----:B------:R-:W-:Y:S02]  /*7ab0*/  HFMA2 R12, -RZ, RZ, 0, 5.9604644775390625e-08 ;  /* 0x00000001ff0c7431 */ /* 0x000fe400000001ff */
[----:B------:R-:W-:Y:S02]  /*7ac0*/  IMAD.MOV.U32 R8, RZ, RZ, 0x192 ;  /* 0x00000192ff087424 */ /* 0x000fe400078e00ff */
[----:B------:R-:W-:Y:S01]  /*7ad0*/  IMAD.MOV.U32 R13, RZ, RZ, RZ ;  /* 0x000000ffff0d7224 */ /* 0x000fe200078e00ff */
[----:B------:R-:W1:Y:S01]  /*7ae0*/  LDCU.64 UR6, c[0x4][0x78] ;  /* 0x01000f00ff0677ac */ /* 0x000e620008000a00 */
[----:B------:R-:W2:Y:S01]  /*7af0*/  LDC.64 R2, c[0x4][R3] ;  /* 0x0100000003027b82 */ /* 0x000ea20000000a00 */
[----:B------:R-:W5:Y:S01]  /*7b00*/  LDCU.64 UR4, c[0x4][0x10] ;  /* 0x01000200ff0477ac */ /* 0x000f620008000a00 */
[----:B----4-:R-:W-:Y:S01]  /*7b10*/  MOV R5, UR9 ;  /* 0x0000000900057c02 */ /* 0x010fe20008000f00 */
[----:B------:R-:W-:Y:S01]  /*7b20*/  IMAD.U32 R4, RZ, RZ, UR8 ;  /* 0x00000008ff047e24 */ /* 0x000fe2000f8e00ff */
[----:B-1----:R-:W-:Y:S01]  /*7b30*/  MOV R7, UR7 ;  /* 0x0000000700077c02 */ /* 0x002fe20008000f00 */
[----:B------:R-:W-:Y:S01]  /*7b40*/  IMAD.U32 R6, RZ, RZ, UR6 ;  /* 0x00000006ff067e24 */ /* 0x000fe2000f8e00ff */
[----:B-----5:R-:W-:Y:S01]  /*7b50*/  MOV R11, UR5 ;  /* 0x00000005000b7c02 */ /* 0x020fe20008000f00 */
[----:B------:R-:W-:Y:S02]  /*7b60*/  IMAD.U32 R10, RZ, RZ, UR4 ;  /* 0x00000004ff0a7e24 */ /* 0x000fe4000f8e00ff */
[----:B------:R-:W-:Y:S07]  /*7b70*/  LEPC R20, `(.L_x_115) ;  /* 0x000000001014794e */ /* 0x000fee0000000000 */
[----:B--23--:R-:W-:Y:S05]  /*7b80*/  CALL.ABS.NOINC R2 ;  /* 0x0000000002007343 */ /* 0x00cfea0003c00000 */
.L_x_115:
[C---:B------:R-:W-:Y:S01]  /*7b90*/  SHF.L.U32 R40, R48.reuse, 0x10, RZ ;  /* 0x0000001030287819 */ /* 0x040fe200000006ff */
[----:B------:R-:W-:Y:S05]  /*7ba0*/  WARPSYNC.ALL ;  /* 0x0000000000007948 */ /* 0x000fea0003800000 */
[----:B------:R-:W-:Y:S01]  /*7bb0*/  R2UR UR4, R39 ;  /* 0x00000000270472ca */ /* 0x000fe200000e0000 */
[----:B------:R-:W-:Y:S01]  /*7bc0*/  BSSY.RECONVERGENT B0, `(.L_x_116) ;  /* 0x0000087000007945 */ /* 0x000fe20003800200 */
[----:B------:R-:W-:Y:S02]  /*7bd0*/  LOP3.LUT R43, R48, 0xffff0000, RZ, 0xc0, !PT ;  /* 0xffff0000302b7812 */ /* 0x000fe400078ec0ff */
[----:B------:R-:W-:Y:S02]  /*7be0*/  SHF.L.U32 R42, R49, 0x10, RZ ;  /* 0x00000010312a7819 */ /* 0x000fe400000006ff */
[----:B------:R-:W-:Y:S02]  /*7bf0*/  SHF.L.U32 R45, R51, 0x10, RZ ;  /* 0x00000010332d7819 */ /* 0x000fe400000006ff */
[----:B------:R-:W-:Y:S02]  /*7c00*/  LOP3.LUT R44, R75, 0xffff0000, RZ, 0xc0, !PT ;  /* 0xffff00004b2c7812 */ /* 0x000fe400078ec0ff */
[----:B------:R-:W-:Y:S03]  /*7c10*/  ISETP.NE.AND P0, PT, R99, RZ, PT ;  /* 0x000000ff6300720c */ /* 0x000fe60003f05270 */
[----:B------:R-:W3:Y:S02]  /*7c20*/  LDTM.x32 R4, tmem[UR4] ;  /* 0x00000004000479ee */ /* 0x000ee400082c0000 */
[C---:B---3--:R-:W-:Y:S01]  /*7c30*/  FMUL R0, R38.reuse, R4 ;  /* 0x0000000426007220 */ /* 0x048fe20000400000 */
[C---:B------:R-:W-:Y:S01]  /*7c40*/  FMUL R2, R38.reuse, R5 ;  /* 0x0000000526027220 */ /* 0x040fe20000400000 */
[C---:B-1----:R-:W-:Y:S01]  /*7c50*/  FMUL R3, R38.reuse, R6 ;  /* 0x0000000626037220 */ /* 0x042fe20000400000 */
[----:B------:R-:W-:Y:S01]  /*7c60*/  FMUL R7, R38, R7 ;  /* 0x0000000726077220 */ /* 0x000fe20000400000 */
[----:B------:R-:W-:Y:S01]  /*7c70*/  FFMA R0, R41, R40, R0 ;  /* 0x0000002829007223 */ /* 0x000fe20000000000 */
[----:B------:R-:W-:Y:S01]  /*7c80*/  LOP3.LUT R40, R49, 0xffff0000, RZ, 0xc0, !PT ;  /* 0xffff000031287812 */ /* 0x000fe200078ec0ff */
[C---:B------:R-:W-:Y:S01]  /*7c90*/  FFMA R2, R41.reuse, R43, R2 ;  /* 0x0000002b29027223 */ /* 0x040fe20000000002 */
[C---:B------:R-:W-:Y:S01]  /*7ca0*/  SHF.L.U32 R43, R50.reuse, 0x10, RZ ;  /* 0x00000010322b7819 */ /* 0x040fe200000006ff */
[C---:B------:R-:W-:Y:S01]  /*7cb0*/  FFMA R3, R41.reuse, R42, R3 ;  /* 0x0000002a29037223 */ /* 0x040fe20000000003 */
[----:B------:R-:W-:Y:S01]  /*7cc0*/  LOP3.LUT R42, R50, 0xffff0000, RZ, 0xc0, !PT ;  /* 0xffff0000322a7812 */ /* 0x000fe200078ec0ff */
[----:B------:R-:W-:Y:S01]  /*7cd0*/  FMUL R4, R38, R8 ;  /* 0x0000000826047220 */ /* 0x000fe20000400000 */
[----:B------:R-:W-:Y:S01]  /*7ce0*/  F2FP.BF16.F32.PACK_AB R52, R2, R0 ;  /* 0x000000000234723e */ /* 0x000fe200000010ff */
[----:B------:R-:W-:Y:S01]  /*7cf0*/  FFMA R7, R41, R40, R7 ;  /* 0x0000002829077223 */ /* 0x000fe20000000007 */
[----:B------:R-:W-:Y:S01]  /*7d00*/  LOP3.LUT R40, R51, 0xffff0000, RZ, 0xc0, !PT ;  /* 0xffff000033287812 */ /* 0x000fe200078ec0ff */
[C---:B------:R-:W-:Y:S01]  /*7d10*/  FMUL R5, R38.reuse, R9 ;  /* 0x0000000926057220 */ /* 0x040fe20000400000 */
[C---:B------:R-:W-:Y:S01]  /*7d20*/  FMUL R6, R38.reuse, R10 ;  /* 0x0000000a26067220 */ /* 0x040fe20000400000 */
[----:B------:R-:W-:Y:S01]  /*7d30*/  FMUL R11, R38, R11 ;  /* 0x0000000b260b7220 */ /* 0x000fe20000400000 */
[----:B------:R-:W-:Y:S01]  /*7d40*/  F2FP.BF16.F32.PACK_AB R53, R7, R3 ;  /* 0x000000030735723e */ /* 0x000fe200000010ff */
[C---:B------:R-:W-:Y:S01]  /*7d50*/  FFMA R4, R41.reuse, R43, R4 ;  /* 0x0000002b29047223 */ /* 0x040fe20000000004 */
[C---:B------:R-:W-:Y:S01]  /*7d60*/  SHF.L.U32 R43, R56.reuse, 0x10, RZ ;  /* 0x00000010382b7819 */ /* 0x040fe200000006ff */
[----:B------:R-:W-:Y:S01]  /*7d70*/  FFMA R5, R41, R42, R5 ;  /* 0x0000002a29057223 */ /* 0x000fe20000000005 */
[----:B------:R-:W-:Y:S01]  /*7d80*/  LOP3.LUT R42, R57, 0xffff0000, RZ, 0xc0, !PT ;  /* 0xffff0000392a7812 */ /* 0x000fe200078ec0ff */
[----:B------:R-:W-:Y:S01]  /*7d90*/  FFMA R6, R41, R45, R6 ;  /* 0x0000002d29067223 */ /* 0x000fe20000000006 */
[----:B------:R-:W-:Y:S01]  /*7da0*/  SHF.L.U32 R45, R57, 0x10, RZ ;  /* 0x00000010392d7819 */ /* 0x000fe200000006ff */
[----:B------:R-:W-:Y:S01]  /*7db0*/  FFMA R11, R41, R40, R11 ;  /* 0x00000028290b7223 */ /* 0x000fe2000000000b */
[----:B------:R-:W-:Y:S01]  /*7dc0*/  LOP3.LUT R40, R56, 0xffff0000, RZ, 0xc0, !PT ;  /* 0xffff000038287812 */ /* 0x000fe200078ec0ff */
[C---:B------:R-:W-:Y:S01]  /*7dd0*/  FMUL R8, R38.reuse, R12 ;  /* 0x0000000c26087220 */ /* 0x040fe20000400000 */
[----:B------:R-:W-:Y:S01]  /*7de0*/  F2FP.BF16.F32.PACK_AB R54, R5, R4 ;  /* 0x000000040536723e */ /* 0x000fe200000010ff */
[C---:B------:R-:W-:Y:S01]  /*7df0*/  FMUL R9, R38.reuse, R13 ;  /* 0x0000000d26097220 */ /* 0x040fe20000400000 */
[----:B------:R-:W-:Y:S01]  /*7e00*/  F2FP.BF16.F32.PACK_AB R55, R11, R6 ;  /* 0x000000060b37723e */ /* 0x000fe200000010ff */
[C---:B------:R-:W-:Y:S01]  /*7e10*/  FMUL R10, R38.reuse, R14 ;  /* 0x0000000e260a7220 */ /* 0x040fe20000400000 */
[----:B------:R-:W-:Y:S01]  /*7e20*/  FMUL R15, R38, R15 ;  /* 0x0000000f260f7220 */ /* 0x000fe20000400000 */
[----:B------:R-:W-:Y:S01]  /*7e30*/  FFMA R8, R41, R43, R8 ;  /* 0x0000002b29087223 */ /* 0x000fe20000000008 */
[----:B------:R-:W-:Y:S01]  /*7e40*/  SHF.L.U32 R43, R59, 0x10, RZ ;  /* 0x000000103b2b7819 */ /* 0x000fe200000006ff */
[C---:B------:R-:W-:Y:S01]  /*7e50*/  FFMA R9, R41.reuse, R40, R9 ;  /* 0x0000002829097223 */ /* 0x040fe20000000009 */
[C---:B------:R-:W-:Y:S01]  /*7e60*/  SHF.L.U32 R40, R58.reuse, 0x10, RZ ;  /* 0x000000103a287819 */ /* 0x040fe200000006ff */
        /* <DEDUP_REMOVED lines=8> */
[----:B------:R-:W-:Y:S01]  /*7ef0*/  FMUL R14, R38, R18 ;  /* 0x00000012260e7220 */ /* 0x000fe20000400000 */
[----:B------:R-:W-:Y:S01]  /*7f00*/  FFMA R12, R41, R40, R12 ;  /* 0x00000028290c7223 */ /* 0x000fe2000000000c */
[----:B------:R-:W-:Y:S01]  /*7f10*/  LOP3.LUT R40, R59, 0xffff0000, RZ, 0xc0, !PT ;  /* 0xffff00003b287812 */ /* 0x000fe200078ec0ff */
[C---:B------:R-:W-:Y:S01]  /*7f20*/  FFMA R13, R41.reuse, R42, R13 ;  /* 0x0000002a290d7223 */ /* 0x040fe2000000000d */
[----:B------:R-:W-:Y:S01]  /*7f30*/  LOP3.LUT R42, R64, 0xffff0000, RZ, 0xc0, !PT ;  /* 0xffff0000402a7812 */ /* 0x000fe200078ec0ff */
[----:B------:R-:W-:Y:S01]  /*7f40*/  FMUL R19, R38, R19 ;  /* 0x0000001326137220 */ /* 0x000fe20000400000 */
[----:B------:R-:W-:Y:S01]  /*7f50*/  FFMA R14, R41, R43, R14 ;  /* 0x0000002b290e7223 */ /* 0x000fe2000000000e */
[----:B------:R-:W-:Y:S01]  /*7f60*/  SHF.L.U32 R43, R64, 0x10, RZ ;  /* 0x00000010402b7819 */ /* 0x000fe200000006ff */
[----:B------:R1:W-:Y:S01]  /*7f70*/  STS.128 [R83], R52 ;  /* 0x0000003453007388 */ /* 0x0003e20000000c00 */
[----:B------:R-:W-:Y:S01]  /*7f80*/  F2FP.BF16.F32.PACK_AB R62, R13, R12 ;  /* 0x0000000c0d3e723e */ /* 0x000fe200000010ff */
[C---:B------:R-:W-:Y:S01]  /*7f90*/  FMUL R16, R38.reuse, R20 ;  /* 0x0000001426107220 */ /* 0x040fe20000400000 */
        /* <DEDUP_REMOVED lines=8> */
[C---:B------:R-:W-:Y:S01]  /*8020*/  FFMA R17, R41.reuse, R42, R17 ;  /* 0x0000002a29117223 */ /* 0x040fe20000000011 */
[----:B------:R-:W-:Y:S01]  /*8030*/  FFMA R18, R41, R45, R18 ;  /* 0x0000002d29127223 */ /* 0x000fe20000000012 */
[----:B------:R1:W-:Y:S01]  /*8040*/  STS.128 [R82+0x10], R60 ;  /* 0x0000103c52007388 */ /* 0x0003e20000000c00 */
[----:B------:R-:W-:Y:S01]  /*8050*/  SHF.L.U32 R45, R67, 0x10, RZ ;  /* 0x00000010432d7819 */ /* 0x000fe200000006ff */
[----:B------:R-:W-:Y:S01]  /*8060*/  FFMA R23, R41, R40, R23 ;  /* 0x0000002829177223 */ /* 0x000fe20000000017 */
[----:B------:R-:W-:Y:S01]  /*8070*/  LOP3.LUT R40, R66, 0xffff0000, RZ, 0xc0, !PT ;  /* 0xffff000042287812 */ /* 0x000fe200078ec0ff */
[C---:B------:R-:W-:Y:S01]  /*8080*/  FMUL R20, R38.reuse, R24 ;  /* 0x0000001826147220 */ /* 0x040fe20000400000 */
[----:B------:R-:W-:Y:S01]  /*8090*/  LOP3.LUT R42, R67, 0xffff0000, RZ, 0xc0, !PT ;  /* 0xffff0000432a7812 */ /* 0x000fe200078ec0ff */
[C---:B------:R-:W-:Y:S01]  /*80a0*/  FMUL R21, R38.reuse, R25 ;  /* 0x0000001926157220 */ /* 0x040fe20000400000 */
[----:B------:R-:W-:Y:S01]  /*80b0*/  F2FP.BF16.F32.PACK_AB R68, R17, R16 ;  /* 0x000000101144723e */ /* 0x000fe200000010ff */
[C---:B------:R-:W-:Y:S01]  /*80c0*/  FMUL R22, R38.reuse, R26 ;  /* 0x0000001a26167220 */ /* 0x040fe20000400000 */
[----:B------:R-:W-:Y:S01]  /*80d0*/  FMUL R27, R38, R27 ;  /* 0x0000001b261b7220 */ /* 0x000fe20000400000 */
[C---:B------:R-:W-:Y:S01]  /*80e0*/  FFMA R20, R41.reuse, R43, R20 ;  /* 0x0000002b29147223 */ /* 0x040fe20000000014 */
[C---:B------:R-:W-:Y:S01]  /*80f0*/  FFMA R21, R41.reuse, R40, R21 ;  /* 0x0000002829157223 */ /* 0x040fe20000000015 */
[C---:B------:R-:W-:Y:S01]  /*8100*/  FFMA R22, R41.reuse, R45, R22 ;  /* 0x0000002d29167223 */ /* 0x040fe20000000016 */
[----:B------:R-:W-:Y:S01]  /*8110*/  FFMA R27, R41, R42, R27 ;  /* 0x0000002a291b7223 */ /* 0x000fe2000000001b */
[----:B------:R-:W-:Y:S01]  /*8120*/  SHF.L.U32 R40, R72, 0x10, RZ ;  /* 0x0000001048287819 */ /* 0x000fe200000006ff */
[----:B------:R-:W-:Y:S01]  /*8130*/  FMUL R24, R38, R28 ;  /* 0x0000001c26187220 */ /* 0x000fe20000400000 */
[----:B------:R-:W-:Y:S01]  /*8140*/  LOP3.LUT R42, R72, 0xffff0000, RZ, 0xc0, !PT ;  /* 0xffff0000482a7812 */ /* 0x000fe200078ec0ff */
[C---:B------:R-:W-:Y:S01]  /*8150*/  FMUL R25, R38.reuse, R29 ;  /* 0x0000001d26197220 */ /* 0x040fe20000400000 */
[----:B------:R-:W-:Y:S01]  /*8160*/  SHF.L.U32 R43, R73, 0x10, RZ ;  /* 0x00000010492b7819 */ /* 0x000fe200000006ff */
[C---:B------:R-:W-:Y:S01]  /*8170*/  FMUL R26, R38.reuse, R30 ;  /* 0x0000001e261a7220 */ /* 0x040fe20000400000 */
[C---:B------:R-:W-:Y:S01]  /*8180*/  FFMA R24, R41.reuse, R40, R24 ;  /* 0x0000002829187223 */ /* 0x040fe20000000018 */
[----:B------:R-:W-:Y:S01]  /*8190*/  FFMA R25, R41, R42, R25 ;  /* 0x0000002a29197223 */ /* 0x000fe20000000019 */
[----:B------:R-:W-:Y:S01]  /*81a0*/  LOP3.LUT R40, R73, 0xffff0000, RZ, 0xc0, !PT ;  /* 0xffff000049287812 */ /* 0x000fe200078ec0ff */
[----:B------:R-:W-:Y:S01]  /*81b0*/  FFMA R26, R41, R43, R26 ;  /* 0x0000002b291a7223 */ /* 0x000fe2000000001a */
[----:B------:R-:W-:Y:S01]  /*81c0*/  FMUL R31, R38, R31 ;  /* 0x0000001f261f7220 */ /* 0x000fe20000400000 */
[----:B------:R-:W-:Y:S01]  /*81d0*/  SHF.L.U32 R43, R74, 0x10, RZ ;  /* 0x000000104a2b7819 */ /* 0x000fe200000006ff */
[----:B------:R-:W-:Y:S01]  /*81e0*/  FMUL R28, R38, R32 ;  /* 0x00000020261c7220 */ /* 0x000fe20000400000 */
[----:B------:R-:W-:Y:S01]  /*81f0*/  LOP3.LUT R42, R74, 0xffff0000, RZ, 0xc0, !PT ;  /* 0xffff00004a2a7812 */ /* 0x000fe200078ec0ff */
[C---:B------:R-:W-:Y:S01]  /*8200*/  FMUL R29, R38.reuse, R33 ;  /* 0x00000021261d7220 */ /* 0x040fe20000400000 */
[----:B------:R-:W-:Y:S01]  /*8210*/  SHF.L.U32 R45, R75, 0x10, RZ ;  /* 0x000000104b2d7819 */ /* 0x000fe200000006ff */
[C---:B------:R-:W-:Y:S01]  /*8220*/  FMUL R30, R38.reuse, R34 ;  /* 0x00000022261e7220 */ /* 0x040fe20000400000 */
[----:B------:R-:W-:Y:S01]  /*8230*/  FFMA R31, R41, R40, R31 ;  /* 0x00000028291f7223 */ /* 0x000fe2000000001f */
[----:B------:R-:W-:Y:S01]  /*8240*/  FMUL R35, R38, R35 ;  /* 0x0000002326237220 */ /* 0x000fe20000400000 */
[----:B------:R-:W-:Y:S01]  /*8250*/  F2FP.BF16.F32.PACK_AB R69, R23, R18 ;  /* 0x000000121745723e */ /* 0x000fe200000010ff */
[----:B------:R-:W-:Y:S01]  /*8260*/  FFMA R28, R41, R43, R28 ;  /* 0x0000002b291c7223 */ /* 0x000fe2000000001c */
[----:B------:R-:W-:Y:S01]  /*8270*/  F2FP.BF16.F32.PACK_AB R70, R21, R20 ;  /* 0x000000141546723e */ /* 0x000fe200000010ff */
[----:B------:R-:W-:Y:S01]  /*8280*/  FFMA R29, R41, R42, R29 ;  /* 0x0000002a291d7223 */ /* 0x000fe2000000001d */
[----:B------:R-:W-:Y:S01]  /*8290*/  F2FP.BF16.F32.PACK_AB R71, R27, R22 ;  /* 0x000000161b47723e */ /* 0x000fe200000010ff */
[C---:B------:R-:W-:Y:S01]  /*82a0*/  FFMA R30, R41.reuse, R45, R30 ;  /* 0x0000002d291e7223 */ /* 0x040fe2000000001e */
[----:B------:R-:W-:Y:S01]  /*82b0*/  FFMA R35, R41, R44, R35 ;  /* 0x0000002c29237223 */ /* 0x000fe20000000023 */
[----:B------:R-:W-:Y:S02]  /*82c0*/  F2FP.BF16.F32.PACK_AB R104, R25, R24 ;  /* 0x000000181968723e */ /* 0x000fe400000010ff */
[----:B------:R1:W-:Y:S01]  /*82d0*/  STS.128 [R47+0x20], R68 ;  /* 0x000020442f007388 */ /* 0x0003e20000000c00 */
[----:B------:R-:W-:Y:S02]  /*82e0*/  F2FP.BF16.F32.PACK_AB R105, R31, R26 ;  /* 0x0000001a1f69723e */ /* 0x000fe400000010ff */
[----:B------:R-:W-:Y:S02]  /*82f0*/  F2FP.BF16.F32.PACK_AB R106, R29, R28 ;  /* 0x0000001c1d6a723e */ /* 0x000fe400000010ff */
[----:B------:R-:W-:Y:S05]  /*8300*/  F2FP.BF16.F32.PACK_AB R107, R35, R30 ;  /* 0x0000001e236b723e */ /* 0x000fea00000010ff */
[----:B------:R1:W-:Y:S01]  /*8310*/  STS.128 [R46+0x10], R104 ;  /* 0x000010682e007388 */ /* 0x0003e20000000c00 */
[----:B------:R-:W-:Y:S01]  /*8320*/  @!PT LDS RZ, [RZ] ;  /* 0x00000000fffff984 */ /* 0x000fe20000000800 */
[----:B------:R-:W-:Y:S01]  /*8330*/  @!PT LDS RZ, [RZ] ;  /* 0x00000000fffff984 */ /* 0x000fe20000000800 */
[----:B------:R-:W-:Y:S01]  /*8340*/  @!PT LDS RZ, [RZ] ;  /* 0x00000000fffff984 */ /* 0x000fe20000000800 */
[----:B------:R-:W-:Y:S01]  /*8350*/  @!PT LDS RZ, [RZ] ;  /* 0x00000000fffff984 */ /* 0x000fe20000000800 */
[----:B------:R3:W-:Y:S07]  /*8360*/  MEMBAR.ALL.CTA ;  /* 0x0000000000007992 */ /* 0x0007ee0000008000 */
[----:B---3--:R-:W3:Y:S02]  /*8370*/  FENCE.VIEW.ASYNC.S ;  /* 0x00000000000073c6 */ /* 0x008ee40000000000 */
[----:B---3--:R-:W-:Y:S06]  /*8380*/  BAR.SYNC.DEFER_BLOCKING 0x1, 0x80 ;  /* 0x0042000000007b1d */ /* 0x008fec0000010000 */
[----:B------:R-:W-:Y:S05]  /*8390*/  @P0 BRA `(.L_x_117) ;  /* 0x0000000000240947 */ /* 0x000fea0003800000 */
[----:B------:R-:W3:Y:S01]  /*83a0*/  LDCU.64 UR6, c[0x0][0x348] ;  /* 0x00006900ff0677ac */ /* 0x000ee20008000a00 */
[----:B------:R-:W-:Y:S01]  /*83b0*/  R2UR UR5, R109 ;  /* 0x000000006d0572ca */ /* 0x000fe200000e0000 */
[----:B------:R-:W-:Y:S11]  /*83c0*/  UMOV UR51, UR52 ;  /* 0x0000003400337c82 */ /* 0x000ff60008000000 */
[----:B------:R-:W-:Y:S01]  /*83d0*/  @!UPT UIADD3 URZ, UPT, UPT, URZ, URZ, URZ ;  /* 0x000000fffffff290 */ /* 0x000fe2000fffe0ff */
[----:B------:R-:W-:Y:S02]  /*83e0*/  UIADD3 UR48, UPT, UPT, UR46, 0x200, UR5 ;  /* 0x000002002e307890 */ /* 0x000fe4000fffe005 */
[----:B---3--:R-:W-:Y:S04]  /*83f0*/  UIADD3 UR4, UP0, UPT, UR6, 0xa80, URZ ;  /* 0x00000a8006047890 */ /* 0x008fe8000ff1e0ff */
[----:B------:R-:W-:Y:S09]  /*8400*/  UIADD3.X UR5, UPT, UPT, URZ, UR7, URZ, UP0, !UPT ;  /* 0x00000007ff057290 */ /* 0x000ff200087fe4ff */
[----:B------:R3:W-:Y:S02]  /*8410*/  UTMASTG.3D [UR48], [UR4] ;  /* 0x00000030040073b5 */ /* 0x0007e40008010000 */
[----:B---3--:R0:W-:Y:S02]  /*8420*/  UTMACMDFLUSH ;  /* 0x00000000000079b7 */ /* 0x0081e40000000000 */
.L_x_117:
[----:B------:R-:W-:Y:S05]  /*8430*/  BSYNC.RECONVERGENT B0 ;  /* 0x0000000000007941 */ /* 0x000fea0003800200 */
.L_x_116:
[----:B------:R-:W-:Y:S01]  /*8440*/  UIADD3 UR43, UPT, UPT, UR45, 0x1, URZ ;  /* 0x000000012d2b7890 */ /* 0x000fe2000fffe0ff */
[----:B------:R-:W-:Y:S03]  /*8450*/  BSSY.RECONVERGENT B0, `(.L_x_118) ;  /* 0x0000005000007945 */ /* 0x000fe60003800200 */
[----:B------:R-:W-:Y:S04]  /*8460*/  UISETP.NE.AND UP0, UPT, UR43, 0x3, UPT ;  /* 0x000000032b00788c */ /* 0x000fe8000bf05270 */
[----:B------:R-:W-:Y:S01]  /*8470*/  USEL UR44, UR43, URZ, UP0 ;  /* 0x000000ff2b2c7287 */ /* 0x000fe20008000000 */
[----:B------:R-:W-:Y:S11]  /*8480*/  @P0 BRA `(.L_x_119) ;  /* 0x0000000000040947 */ /* 0x000ff60003800000 */
[----:B------:R-:W-:Y:S04]  /*8490*/  DEPBAR.LE SB0, 0x1 ;  /* 0x000080400000791a */ /* 0x000fe80000000000 */
.L_x_119:
[----:B------:R-:W-:Y:S05]  /*84a0*/  BSYNC.RECONVERGENT B0 ;  /* 0x0000000000007941 */ /* 0x000fea0003800200 */
.L_x_118:
[----:B------:R-:W-:Y:S01]  /*84b0*/  BAR.SYNC.DEFER_BLOCKING 0x1, 0x80 ;  /* 0x0042000000007b1d */ /* 0x000fe20000010000 */
[----:B------:R-:W-:Y:S01]  /*84c0*/  ISETP.NE.AND P1, PT, R108, RZ, PT ;  /* 0x000000ff6c00720c */ /* 0x000fe20003f25270 */
[----:B------:R-:W-:Y:S01]  /*84d0*/  UISETP.NE.AND UP0, UPT, UR53, URZ, UPT ;  /* 0x000000ff3500728c */ /* 0x000fe2000bf05270 */
[----:B------:R-:W-:Y:S11]  /*84e0*/  LEA R2, R111, UR46, 0x3 ;  /* 0x0000002e6f027c11 */ /* 0x000ff6000f8e18ff */
[----:B------:R-:W-:Y:S01]  /*84f0*/  @P1 SHF.L.U32 R3, R112, 0x1f, RZ ;  /* 0x0000001f70031819 */ /* 0x000fe200000006ff */
[----:B------:R-:W-:Y:S06]  /*8500*/  BRA.U !UP0, `(.L_x_120) ;  /* 0x0000000108287547 */ /* 0x000fec000b800000 */
[----:B------:R-:W-:Y:S01]  /*8510*/  R2UR UR4, R88 ;  /* 0x00000000580472ca */ /* 0x000fe200000e0000 */
[----:B------:R-:W-:Y:S05]  /*8520*/  IMAD.U32 R5, RZ, RZ, UR47 ;  /* 0x0000002fff057e24 */ /* 0x000fea000f8e00ff */
[----:B------:R-:W-:Y:S05]  /*8530*/  @P1 LEA R5, R5, UR46, 0x3 ;  /* 0x0000002e05051c11 */ /* 0x000fea000f8e18ff */
[----:B------:R-:W-:Y:S02]  /*8540*/  @P1 VIADD R5, R5, 0x58 ;  /* 0x0000005805051836 */ /* 0x000fe40000000000 */
[----:B------:R-:W-:Y:S01]  /*8550*/  IMAD.U32 R0, RZ, RZ, UR4 ;  /* 0x00000004ff007e24 */ /* 0x000fe2000f8e00ff */
[----:B------:R-:W-:Y:S04]  /*8560*/  UIADD3 UR4, UPT, UPT, UR47, 0x1, URZ ;  /* 0x000000012f047890 */ /* 0x000fe8000fffe0ff */
[----:B------:R-:W-:Y:S01]  /*8570*/  @P1 PRMT R0, R0, 0x654, R5 ;  /* 0x0000065400001816 */ /* 0x000fe20000000005 */
[----:B------:R-:W-:Y:S03]  /*8580*/  UISETP.NE.AND UP0, UPT, UR4, 0x3, UPT ;  /* 0x000000030400788c */ /* 0x000fe6000bf05270 */
[----:B------:R3:W-:Y:S01]  /*8590*/  @P1 SYNCS.ARRIVE.TRANS64.RED.A1T0 RZ, [R0+URZ], RZ ;  /* 0x000000ff00ff19a7 */ /* 0x0007e200081004ff */
[----:B------:R-:W-:Y:S07]  /*85a0*/  USEL UR47, UR4, URZ, UP0 ;  /* 0x000000ff042f7287 */ /* 0x000fee0008000000 */
.L_x_120:
[----:B------:R-:W4:Y:S01]  /*85b0*/  @P1 SYNCS.PHASECHK.TRANS64.TRYWAIT P0, [R2+URZ+0x40], R3 ;  /* 0x00004003020015a7 */ /* 0x000f2200080011ff */
[----:B------:R-:W-:Y:S01]  /*85c0*/  BSSY B1, `(.L_x_121) ;  /* 0x0000015000017945 */ /* 0x000fe20003800000 */
[----:B----4-:R-:W-:Y:S03]  /*85d0*/  @P1 SEL R110, RZ, 0x1, !P0 ;  /* 0x00000001ff6e1807 */ /* 0x010fe60004000000 */
[----:B------:R-:W-:Y:S05]  /*85e0*/  @!P1 BRA `(.L_x_122) ;  /* 0x0000000000489947 */ /* 0x000fea0003800000 */
[----:B------:R-:W-:Y:S01]  /*85f0*/  ISETP.NE.AND P1, PT, R113, RZ, PT ;  /* 0x000000ff7100720c */ /* 0x000fe20003f25270 */
[----:B------:R-:W-:Y:S01]  /*8600*/  BSSY B0, `(.L_x_123) ;  /* 0x000000a000007945 */ /* 0x000fe20003800000 */
[----:B------:R-:W-:Y:S11]  /*8610*/  ISETP.NE.AND P0, PT, R110, RZ, PT ;  /* 0x000000ff6e00720c */ /* 0x000ff60003f05270 */
[----:B------:R-:W-:Y:S04]  /*8620*/  @P1 IMAD R111, R111, 0x2000, R98 ;  /* 0x000020006f6f1824 */ /* 0x000fe800078e0262 */
[----:B------:R-:W-:Y:S01]  /*8630*/  @P1 IMAD.IADD R4, R81, 0x1, R111 ;  /* 0x0000000151041824 */ /* 0x000fe200078e026f */
[----:B------:R-:W-:Y:S03]  /*8640*/  @P1 IADD3 R3, PT, PT, R80, R111, RZ ;  /* 0x0000006f50031210 */ /* 0x000fe60007ffe0ff */
[----:B---3--:R-:W-:Y:S01]  /*8650*/  @P1 IMAD.IADD R0, R97, 0x1, R4 ;  /* 0x0000000161001824 */ /* 0x008fe200078e0204 */
[----:B------:R-:W-:Y:S06]  /*8660*/  @P0 BRA `(.L_x_124) ;  /* 0x00000000000c0947 */ /* 0x000fec0003800000 */
[----:B------:R-:W-:Y:S04]  /*8670*/  SHF.L.U32 R5, R112, 0x1f, RZ ;  /* 0x0000001f70057819 */ /* 0x000fe800000006ff */
[----:B------:R-:W3:Y:S02]  /*8680*/  SYNCS.PHASECHK.TRANS64.TRYWAIT P0, [R2+URZ+0x40], R5 ;  /* 0x00004005020075a7 */ /* 0x000ee400080011ff */
[----:B---3--:R-:W-:Y:S05]  /*8690*/  @!P0 BRA `(.L_x_125) ;  /* 0x0000001800648947 */ /* 0x008fea0003800000 */
.L_x_124:
[----:B------:R-:W-:Y:S05]  /*86a0*/  BSYNC B0 ;  /* 0x0000000000007941 */ /* 0x000fea0003800000 */
.L_x_123:
[----:B------:R-:W-:Y:S11]  /*86b0*/  ISETP.NE.AND P0, PT, R113, RZ, PT ;  /* 0x000000ff7100720c */ /* 0x000ff60003f05270 */
[----:B------:R-:W-:Y:S02]  /*86c0*/  @!UPT UIADD3 URZ, UPT, UPT, URZ, URZ, URZ ;  /* 0x000000fffffff290 */ /* 0x000fe4000fffe0ff */
[----:B------:R4:W1:Y:S04]  /*86d0*/  @P0 LDS.128 R48, [R111] ;  /* 0x000000006f300984 */ /* 0x0008680000000c00 */
[----:B------:R4:W1:Y:S04]  /*86e0*/  @P0 LDS.128 R64, [R3+0x20] ;  /* 0x0000200003400984 */ /* 0x0008680000000c00 */
[----:B------:R4:W1:Y:S04]  /*86f0*/  @P0 LDS.128 R56, [R4+0x10] ;  /* 0x0000100004380984 */ /* 0x0008680000000c00 */
[----:B------:R4:W1:Y:S02]  /*8700*/  @P0 LDS.128 R72, [R0+0x10] ;  /* 0x0000100000480984 */ /* 0x0008640000000c00 */
.L_x_122:
[----:B------:R-:W-:Y:S05]  /*8710*/  BSYNC B1 ;  /* 0x0000000000017941 */ /* 0x000fea0003800000 */
.L_x_121:
[----:B---34-:R-:W-:Y:S05]  /*8720*/  VIADD R0, R39, 0x20 ;  /* 0x0000002027007836 */ /* 0x018fea0000000000 */
[----:B------:R-:W-:Y:S04]  /*8730*/  SHF.R.U32.HI R0, RZ, 0x15, R0 ;  /* 0x00000015ff007819 */ /* 0x000fe80000011600 */
[----:B------:R-:W-:Y:S11]  /*8740*/  LOP3.LUT P0, RZ, R0, 0x3, R85, 0x48, !PT ;  /* 0x0000000300ff7812 */ /* 0x000ff60007804855 */
[----:B------:R-:W-:Y:S02]  /*8750*/  @!UPT UIADD3 URZ, UPT, UPT, URZ, URZ, URZ ;  /* 0x000000fffffff290 */ /* 0x000fe4000fffe0ff */
[----:B------:R-:W-:Y:S05]  /*8760*/  @!P0 BRA `(.L_x_126) ;  /* 0x0000000000408947 */ /* 0x000fea0003800000 */
[----:B------:R-:W3:Y:S01]  /*8770*/  LDCU.64 UR8, c[0x4][0x70] ;  /* 0x01000e00ff0877ac */ /* 0x000ee20008000a00 */
[----:B------:R-:W-:Y:S01]  /*8780*/  MOV R3, 0x0 ;  /* 0x0000000000037802 */ /* 0x000fe20000000f00 */
[----:B------:R-:W-:Y:S02]  /*8790*/  HFMA2 R12, -RZ, RZ, 0, 5.9604644775390625e-08 ;  /* 0x00000001ff0c7431 */ /* 0x000fe400000001ff */
[----:B------:R-:W-:Y:S02]  /*87a0*/  IMAD.MOV.U32 R8, RZ, RZ, 0x192 ;  /* 0x00000192ff087424 */ /* 0x000fe400078e00ff */
[----:B------:R-:W-:Y:S01]  /*87b0*/  IMAD.MOV.U32 R13, RZ, RZ, RZ ;  /* 0x000000ffff0d7224 */ /* 0x000fe200078e00ff */
[----:B------:R-:W4:Y:S01]  /*87c0*/  LDCU.64 UR6, c[0x4][0x78] ;  /* 0x01000f00ff0677ac */ /* 0x000f220008000a00 */
[----:B------:R-:W1:Y:S01]  /*87d0*/  LDC.64 R2, c[0x4][R3] ;  /* 0x0100000003027b82 */ /* 0x000e620000000a00 */
[----:B------:R-:W5:Y:S01]  /*87e0*/  LDCU.64 UR4, c[0x4][0x10] ;  /* 0x01000200ff0477ac */ /* 0x000f620008000a00 */
[----:B---3--:R-:W-:Y:S01]  /*87f0*/  MOV R5, UR9 ;  /* 0x0000000900057c02 */ /* 0x008fe20008000f00 */
[----:B------:R-:W-:Y:S01]  /*8800*/  IMAD.U32 R4, RZ, RZ, UR8 ;  /* 0x00000008ff047e24 */ /* 0x000fe2000f8e00ff */
[----:B----4-:R-:W-:Y:S01]  /*8810*/  MOV R7, UR7 ;  /* 0x0000000700077c02 */ /* 0x010fe20008000f00 */
[----:B------:R-:W-:Y:S01]  /*8820*/  IMAD.U32 R6, RZ, RZ, UR6 ;  /* 0x00000006ff067e24 */ /* 0x000fe2000f8e00ff */
[----:B-----5:R-:W-:Y:S01]  /*8830*/  MOV R11, UR5 ;  /* 0x00000005000b7c02 */ /* 0x020fe20008000f00 */
[----:B------:R-:W-:Y:S02]  /*8840*/  IMAD.U32 R10, RZ, RZ, UR4 ;  /* 0x00000004ff0a7e24 */ /* 0x000fe4000f8e00ff */
[----:B------:R-:W-:Y:S07]  /*8850*/  LEPC R20, `(.L_x_126) ;  /* 0x000000001014794e */ /* 0x000fee0000000000 */
[----:B-12---:R-:W-:Y:S05]  /*8860*/  CALL.ABS.NOINC R2 ;  /* 0x0000000002007343 */ /* 0x006fea0003c00000 */
.L_x_126:
[----:B------:R-:W-:Y:S01]  /*8870*/  ISETP.NE.AND P0, PT, R99, RZ, PT ;  /* 0x000000ff6300720c */ /* 0x000fe20003f05270 */
[----:B------:R-:W-:Y:S05]  /*8880*/  WARPSYNC.ALL ;  /* 0x0000000000007948 */ /* 0x000fea0003800000 */
[----:B------:R-:W-:Y:S01]  /*8890*/  R2UR UR4, R39 ;  /* 0x00000000270472ca */ /* 0x000fe200000e0000 */
[----:B------:R-:W-:Y:S01]  /*88a0*/  BSSY.RECONVERGENT B0, `(.L_x_127) ;  /* 0x0000090000007945 */ /* 0x000fe20003800200 */
[C---:B-1----:R-:W-:Y:S02]  /*88b0*/  SHF.L.U32 R40, R48.reuse, 0x10, RZ ;  /* 0x0000001030287819 */ /* 0x042fe400000006ff */
[----:B------:R-:W-:Y:S02]  /*88c0*/  LOP3.LUT R42, R48, 0xffff0000, RZ, 0xc0, !PT ;  /* 0xffff0000302a7812 */ /* 0x000fe400078ec0ff */
[C---:B------:R-:W-:Y:S02]  /*88d0*/  SHF.L.U32 R43, R49.reuse, 0x10, RZ ;  /* 0x00000010312b7819 */ /* 0x040fe400000006ff */
[----:B------:R-:W-:Y:S02]  /*88e0*/  LOP3.LUT R44, R49, 0xffff0000, RZ, 0xc0, !PT ;  /* 0xffff0000312c7812 */ /* 0x000fe400078ec0ff */
[C---:B------:R-:W-:Y:S02]  /*88f0*/  SHF.L.U32 R45, R50.reuse, 0x10, RZ ;  /* 0x00000010322d7819 */ /* 0x040fe400000006ff */
[----:B--2---:R-:W-:Y:S01]  /*8900*/  LOP3.LUT R46, R50, 0xffff0000, RZ, 0xc0, !PT ;  /* 0xffff0000322e7812 */ /* 0x004fe200078ec0ff */
[----:B------:R-:W1:Y:S01]  /*8910*/  LDTM.x32 R4, tmem[UR4+0x20] ;  /* 0x00002004000479ee */ /* 0x000e6200082c0000 */
[C---:B------:R-:W-:Y:S01]  /*8920*/  SHF.L.U32 R47, R51.reuse, 0x10, RZ ;  /* 0x00000010332f7819 */ /* 0x040fe200000006ff */
[----:B------:R-:W-:Y:S01]  /*8930*/  USHF.L.U32 UR4, UR44, 0xd, URZ ;  /* 0x0000000d2c047899 */ /* 0x000fe200080006ff */
[----:B------:R-:W-:Y:S01]  /*8940*/  LOP3.LUT R48, R51, 0xffff0000, RZ, 0xc0, !PT ;  /* 0xffff000033307812 */ /* 0x000fe200078ec0ff */
[----:B------:R-:W-:Y:S01]  /*8950*/  NOP ;  /* 0x0000000000007918 */ /* 0x000fe20000000000 */
[C---:B------:R-:W-:Y:S02]  /*8960*/  SHF.L.U32 R49, R56.reuse, 0x10, RZ ;  /* 0x0000001038317819 */ /* 0x040fe400000006ff */
[----:B------:R-:W-:Y:S02]  /*8970*/  LOP3.LUT R51, R56, 0xffff0000, RZ, 0xc0, !PT ;  /* 0xffff000038337812 */ /* 0x000fe400078ec0ff */
[C---:B------:R-:W-:Y:S02]  /*8980*/  SHF.L.U32 R50, R57.reuse, 0x10, RZ ;  /* 0x0000001039327819 */ /* 0x040fe400000006ff */
[----:B------:R-:W-:Y:S02]  /*8990*/  LOP3.LUT R52, R57, 0xffff0000, RZ, 0xc0, !PT ;  /* 0xffff000039347812 */ /* 0x000fe400078ec0ff */
[----:B------:R-:W-:Y:S02]  /*89a0*/  IADD3 R109, PT, PT, R98, UR4, RZ ;  /* 0x00000004626d7c10 */ /* 0x000fe4000fffe0ff */
[C---:B------:R-:W-:Y:S02]  /*89b0*/  SHF.L.U32 R53, R58.reuse, 0x10, RZ ;  /* 0x000000103a357819 */ /* 0x040fe400000006ff */
[----:B------:R-:W-:Y:S02]  /*89c0*/  LOP3.LUT R54, R58, 0xffff0000, RZ, 0xc0, !PT ;  /* 0xffff00003a367812 */ /* 0x000fe400078ec0ff */
[C---:B------:R-:W-:Y:S02]  /*89d0*/  SHF.L.U32 R55, R59.reuse, 0x10, RZ ;  /* 0x000000103b377819 */ /* 0x040fe400000006ff */
[----:B------:R-:W-:Y:S02]  /*89e0*/  IADD3 R90, PT, PT, R90, 0xb0, RZ ;  /* 0x000000b05a5a7810 */ /* 0x000fe40007ffe0ff */
[----:B------:R-:W-:Y:S01]  /*89f0*/  LOP3.LUT R56, R59, 0xffff0000, RZ, 0xc0, !PT ;  /* 0xffff00003b387812 */ /* 0x000fe200078ec0ff */
[C---:B-1----:R-:W-:Y:S01]  /*8a00*/  FMUL R4, R38.reuse, R4 ;  /* 0x0000000426047220 */ /* 0x042fe20000400000 */
[----:B------:R-:W-:Y:S01]  /*8a10*/  IADD3 R110, PT, PT, R81, R109, RZ ;  /* 0x0000006d516e7210 */ /* 0x000fe20007ffe0ff */
[----:B------:R-:W-:Y:S01]  /*8a20*/  FMUL R5, R38, R5 ;  /* 0x0000000526057220 */ /* 0x000fe20000400000 */
[----:B------:R-:W-:Y:S01]  /*8a30*/  SHF.L.U32 R57, R64, 0x10, RZ ;  /* 0x0000001040397819 */ /* 0x000fe200000006ff */
[----:B------:R-:W-:Y:S01]  /*8a40*/  FMUL R6, R38, R6 ;  /* 0x0000000626067220 */ /* 0x000fe20000400000 */
[----:B------:R-:W-:Y:S01]  /*8a50*/  IADD3 R109, PT, PT, R80, R109, RZ ;  /* 0x0000006d506d7210 */ /* 0x000fe20007ffe0ff */
[----:B------:R-:W-:Y:S01]  /*8a60*/  FMUL R7, R38, R7 ;  /* 0x0000000726077220 */ /* 0x000fe20000400000 */
[----:B------:R-:W-:Y:S01]  /*8a70*/  LOP3.LUT R58, R64, 0xffff0000, RZ, 0xc0, !PT ;  /* 0xffff0000403a7812 */ /* 0x000fe200078ec0ff */
[----:B------:R-:W-:Y:S01]  /*8a80*/  FFMA R4, R41, R40, R4 ;  /* 0x0000002829047223 */ /* 0x000fe20000000004 */
[----:B------:R-:W-:Y:S01]  /*8a90*/  SHF.L.U32 R59, R65, 0x10, RZ ;  /* 0x00000010413b7819 */ /* 0x000fe200000006ff */
[----:B------:R-:W-:Y:S01]  /*8aa0*/  FMUL R8, R38, R8 ;  /* 0x0000000826087220 */ /* 0x000fe20000400000 */
[----:B------:R-:W-:Y:S01]  /*8ab0*/  LOP3.LUT R90, R90, 0xfefffff8, RZ, 0xc0, !PT ;  /* 0xfefffff85a5a7812 */ /* 0x000fe200078ec0ff */
[----:B------:R-:W-:Y:S01]  /*8ac0*/  FFMA R5, R41, R42, R5 ;  /* 0x0000002a29057223 */ /* 0x000fe20000000005 */
[----:B------:R-:W-:Y:S01]  /*8ad0*/  LOP3.LUT R60, R65, 0xffff0000, RZ, 0xc0, !PT ;  /* 0xffff0000413c7812 */ /* 0x000fe200078ec0ff */
[----:B------:R-:W-:Y:S01]  /*8ae0*/  FMUL R9, R38, R9 ;  /* 0x0000000926097220 */ /* 0x000fe20000400000 */
[----:B------:R-:W-:Y:S01]  /*8af0*/  SHF.L.U32 R61, R66, 0x10, RZ ;  /* 0x00000010423d7819 */ /* 0x000fe200000006ff */
[----:B------:R1:W-:Y:S01]  /*8b00*/  SYNCS.ARRIVE.TRANS64.RED.A1T0 RZ, [R90+URZ], RZ ;  /* 0x000000ff5aff79a7 */ /* 0x0003e200081004ff */
[----:B------:R-:W-:Y:S01]  /*8b10*/  F2FP.BF16.F32.PACK_AB R80, R5, R4 ;  /* 0x000000040550723e */ /* 0x000fe200000010ff */
[----:B------:R-:W-:Y:S01]  /*8b20*/  FFMA R6, R41, R43, R6 ;  /* 0x0000002b29067223 */ /* 0x000fe20000000006 */
[----:B------:R-:W-:Y:S01]  /*8b30*/  IADD3 R111, PT, PT, R97, R110, RZ ;  /* 0x0000006e616f7210 */ /* 0x000fe20007ffe0ff */
[C---:B------:R-:W-:Y:S01]  /*8b40*/  FFMA R7, R41.reuse, R44, R7 ;  /* 0x0000002c29077223 */ /* 0x040fe20000000007 */
[C---:B------:R-:W-:Y:S01]  /*8b50*/  FFMA R8, R41.reuse, R45, R8 ;  /* 0x0000002d29087223 */ /* 0x040fe20000000008 */
[----:B------:R-:W-:Y:S01]  /*8b60*/  FFMA R9, R41, R46, R9 ;  /* 0x0000002e29097223 */ /* 0x000fe20000000009 */
[----:B------:R-:W-:Y:S01]  /*8b70*/  FMUL R10, R38, R10 ;  /* 0x0000000a260a7220 */ /* 0x000fe20000400000 */
[----:B------:R-:W-:Y:S01]  /*8b80*/  LOP3.LUT R62, R66, 0xffff0000, RZ, 0xc0, !PT ;  /* 0xffff0000423e7812 */ /* 0x000fe200078ec0ff */
[C---:B------:R-:W-:Y:S01]  /*8b90*/  FMUL R11, R38.reuse, R11 ;  /* 0x0000000b260b7220 */ /* 0x040fe20000400000 */
[----:B------:R-:W-:Y:S01]  /*8ba0*/  F2FP.BF16.F32.PACK_AB R81, R7, R6 ;  /* 0x000000060751723e */ /* 0x000fe200000010ff */
[----:B------:R-:W-:Y:S01]  /*8bb0*/  FFMA R10, R41, R47, R10 ;  /* 0x0000002f290a7223 */ /* 0x000fe2000000000a */
[----:B------:R-:W-:Y:S01]  /*8bc0*/  F2FP.BF16.F32.PACK_AB R82, R9, R8 ;  /* 0x000000080952723e */ /* 0x000fe200000010ff */
[----:B------:R-:W-:Y:S01]  /*8bd0*/  FFMA R11, R41, R48, R11 ;  /* 0x00000030290b7223 */ /* 0x000fe2000000000b */
[C---:B------:R-:W-:Y:S01]  /*8be0*/  FMUL R0, R38.reuse, R12 ;  /* 0x0000000c26007220 */ /* 0x040fe20000400000 */
[C---:B------:R-:W-:Y:S01]  /*8bf0*/  FMUL R2, R38.reuse, R13 ;  /* 0x0000000d26027220 */ /* 0x040fe20000400000 */
[C---:B------:R-:W-:Y:S01]  /*8c00*/  FMUL R3, R38.reuse, R14 ;  /* 0x0000000e26037220 */ /* 0x040fe20000400000 */
[----:B------:R-:W-:Y:S01]  /*8c10*/  SHF.L.U32 R63, R67, 0x10, RZ ;  /* 0x00000010433f7819 */ /* 0x000fe200000006ff */
[----:B------:R-:W-:Y:S01]  /*8c20*/  FFMA R0, R41, R49, R0 ;  /* 0x0000003129007223 */ /* 0x000fe20000000000 */
[----:B------:R-:W-:Y:S01]  /*8c30*/  F2FP.BF16.F32.PACK_AB R83, R11, R10 ;  /* 0x0000000a0b53723e */ /* 0x000fe200000010ff */
[----:B------:R-:W-:Y:S01]  /*8c40*/  FFMA R2, R41, R51, R2 ;  /* 0x0000003329027223 */ /* 0x000fe20000000002 */
[C---:B------:R-:W-:Y:S01]  /*8c50*/  FMUL R15, R38.reuse, R15 ;  /* 0x0000000f260f7220 */ /* 0x040fe20000400000 */
[C---:B------:R-:W-:Y:S01]  /*8c60*/  FMUL R12, R38.reuse, R16 ;  /* 0x00000010260c7220 */ /* 0x040fe20000400000 */
[----:B------:R-:W-:Y:S01]  /*8c70*/  FMUL R13, R38, R17 ;  /* 0x00000011260d7220 */ /* 0x000fe20000400000 */
[----:B------:R1:W-:Y:S01]  /*8c80*/  STS.128 [R98+UR4], R80 ;  /* 0x0000005062007988 */ /* 0x0003e20008000c04 */
[----:B------:R-:W-:Y:S01]  /*8c90*/  LOP3.LUT R64, R67, 0xffff0000, RZ, 0xc0, !PT ;  /* 0xffff000043407812 */ /* 0x000fe200078ec0ff */
[C---:B------:R-:W-:Y:S01]  /*8ca0*/  FFMA R3, R41.reuse, R50, R3 ;  /* 0x0000003229037223 */ /* 0x040fe20000000003 */
[----:B------:R-:W-:Y:S01]  /*8cb0*/  SHF.L.U32 R65, R72, 0x10, RZ ;  /* 0x0000001048417819 */ /* 0x000fe200000006ff */
[C---:B------:R-:W-:Y:S01]  /*8cc0*/  FFMA R15, R41.reuse, R52, R15 ;  /* 0x00000034290f7223 */ /* 0x040fe2000000000f */
[----:B------:R-:W-:Y:S01]  /*8cd0*/  F2FP.BF16.F32.PACK_AB R104, R2, R0 ;  /* 0x000000000268723e */ /* 0x000fe200000010ff */
[C---:B------:R-:W-:Y:S01]  /*8ce0*/  FFMA R12, R41.reuse, R53, R12 ;  /* 0x00000035290c7223 */ /* 0x040fe2000000000c */
[C---:B------:R-:W-:Y:S01]  /*8cf0*/  FFMA R13, R41.reuse, R54, R13 ;  /* 0x00000036290d7223 */ /* 0x040fe2000000000d */
[C---:B------:R-:W-:Y:S01]  /*8d00*/  FMUL R14, R38.reuse, R18 ;  /* 0x00000012260e7220 */ /* 0x040fe20000400000 */
[C---:B------:R-:W-:Y:S01]  /*8d10*/  FMUL R19, R38.reuse, R19 ;  /* 0x0000001326137220 */ /* 0x040fe20000400000 */
[C---:B------:R-:W-:Y:S01]  /*8d20*/  FMUL R16, R38.reuse, R20 ;  /* 0x0000001426107220 */ /* 0x040fe20000400000 */
[C---:B------:R-:W-:Y:S01]  /*8d30*/  FMUL R17, R38.reuse, R21 ;  /* 0x0000001526117220 */ /* 0x040fe20000400000 */
[C---:B------:R-:W-:Y:S01]  /*8d40*/  FFMA R14, R41.reuse, R55, R14 ;  /* 0x00000037290e7223 */ /* 0x040fe2000000000e */
        /* <DEDUP_REMOVED lines=9> */
[----:B------:R-:W-:Y:S01]  /*8de0*/  FFMA R23, R41, R60, R23 ;  /* 0x0000003c29177223 */ /* 0x000fe20000000017 */
[C---:B------:R-:W-:Y:S01]  /*8df0*/  FMUL R27, R38.reuse, R27 ;  /* 0x0000001b261b7220 */ /* 0x040fe20000400000 */
[----:B------:R-:W-:Y:S01]  /*8e00*/  F2FP.BF16.F32.PACK_AB R105, R15, R3 ;  /* 0x000000030f69723e */ /* 0x000fe200000010ff */
[----:B------:R-:W-:Y:S01]  /*8e10*/  FFMA R20, R41, R61, R20 ;  /* 0x0000003d29147223 */ /* 0x000fe20000000014 */
[----:B------:R-:W-:Y:S01]  /*8e20*/  F2FP.BF16.F32.PACK_AB R106, R13, R12 ;  /* 0x0000000c0d6a723e */ /* 0x000fe200000010ff */
[----:B------:R-:W-:Y:S01]  /*8e30*/  FMUL R24, R38, R28 ;  /* 0x0000001c26187220 */ /* 0x000fe20000400000 */
[----:B------:R-:W-:Y:S01]  /*8e40*/  F2FP.BF16.F32.PACK_AB R107, R19, R14 ;  /* 0x0000000e136b723e */ /* 0x000fe200000010ff */
[----:B------:R-:W-:Y:S01]  /*8e50*/  FFMA R21, R41, R62, R21 ;  /* 0x0000003e29157223 */ /* 0x000fe20000000015 */
[----:B------:R-:W-:Y:S01]  /*8e60*/  LOP3.LUT R66, R72, 0xffff0000, RZ, 0xc0, !PT ;  /* 0xffff000048427812 */ /* 0x000fe200078ec0ff */
[C---:B------:R-:W-:Y:S01]  /*8e70*/  FMUL R25, R38.reuse, R29 ;  /* 0x0000001d26197220 */ /* 0x040fe20000400000 */
[----:B------:R-:W-:Y:S01]  /*8e80*/  SHF.L.U32 R67, R73, 0x10, RZ ;  /* 0x0000001049437819 */ /* 0x000fe200000006ff */
[----:B------:R1:W-:Y:S01]  /*8e90*/  STS.128 [R110+0x10], R104 ;  /* 0x000010686e007388 */ /* 0x0003e20000000c00 */
[----:B------:R-:W-:Y:S01]  /*8ea0*/  FFMA R22, R41, R63, R22 ;  /* 0x0000003f29167223 */ /* 0x000fe20000000016 */
[----:B------:R-:W-:Y:S01]  /*8eb0*/  LOP3.LUT R68, R73, 0xffff0000, RZ, 0xc0, !PT ;  /* 0xffff000049447812 */ /* 0x000fe200078ec0ff */
[----:B------:R-:W-:Y:S01]  /*8ec0*/  FMUL R26, R38, R30 ;  /* 0x0000001e261a7220 */ /* 0x000fe20000400000 */
[C---:B------:R-:W-:Y:S01]  /*8ed0*/  FFMA R27, R41.reuse, R64, R27 ;  /* 0x00000040291b7223 */ /* 0x040fe2000000001b */
[----:B------:R-:W-:Y:S01]  /*8ee0*/  SHF.L.U32 R69, R74, 0x10, RZ ;  /* 0x000000104a457819 */ /* 0x000fe200000006ff */
[----:B------:R-:W-:Y:S01]  /*8ef0*/  FMUL R31, R38, R31 ;  /* 0x0000001f261f7220 */ /* 0x000fe20000400000 */
[C---:B------:R-:W-:Y:S01]  /*8f00*/  FFMA R24, R41.reuse, R65, R24 ;  /* 0x0000004129187223 */ /* 0x040fe20000000018 */
[----:B------:R-:W-:Y:S01]  /*8f10*/  LOP3.LUT R70, R74, 0xffff0000, RZ, 0xc0, !PT ;  /* 0xffff00004a467812 */ /* 0x000fe200078ec0ff */
[C---:B------:R-:W-:Y:S01]  /*8f20*/  FMUL R28, R38.reuse, R32 ;  /* 0x00000020261c7220 */ /* 0x040fe20000400000 */
[----:B------:R-:W-:Y:S01]  /*8f30*/  FFMA R25, R41, R66, R25 ;  /* 0x0000004229197223 */ /* 0x000fe20000000019 */
[----:B------:R-:W-:Y:S01]  /*8f40*/  SHF.L.U32 R71, R75, 0x10, RZ ;  /* 0x000000104b477819 */ /* 0x000fe200000006ff */
[C---:B------:R-:W-:Y:S01]  /*8f50*/  FMUL R29, R38.reuse, R33 ;  /* 0x00000021261d7220 */ /* 0x040fe20000400000 */
[----:B------:R-:W-:Y:S01]  /*8f60*/  FFMA R26, R41, R67, R26 ;  /* 0x00000043291a7223 */ /* 0x000fe2000000001a */
[----:B------:R-:W-:Y:S01]  /*8f70*/  LOP3.LUT R72, R75, 0xffff0000, RZ, 0xc0, !PT ;  /* 0xffff00004b487812 */ /* 0x000fe200078ec0ff */
        /* <DEDUP_REMOVED lines=8> */
[----:B------:R-:W-:Y:S01]  /*9000*/  FFMA R30, R41, R71, R30 ;  /* 0x00000047291e7223 */ /* 0x000fe2000000001e */
[----:B------:R-:W-:Y:S01]  /*9010*/  F2FP.BF16.F32.PACK_AB R115, R27, R22 ;  /* 0x000000161b73723e */ /* 0x000fe200000010ff */
[----:B------:R-:W-:Y:S01]  /*9020*/  FFMA R35, R41, R72, R35 ;  /* 0x0000004829237223 */ /* 0x000fe20000000023 */
[----:B------:R-:W-:Y:S02]  /*9030*/  F2FP.BF16.F32.PACK_AB R116, R25, R24 ;  /* 0x000000181974723e */ /* 0x000fe400000010ff */
[----:B------:R-:W-:Y:S01]  /*9040*/  F2FP.BF16.F32.PACK_AB R117, R31, R26 ;  /* 0x0000001a1f75723e */ /* 0x000fe200000010ff */
[----:B------:R1:W-:Y:S01]  /*9050*/  STS.128 [R109+0x20], R112 ;  /* 0x000020706d007388 */ /* 0x0003e20000000c00 */
        /* <DEDUP_REMOVED lines=8> */
[----:B--2---:R-:W2:Y:S02]  /*90e0*/  FENCE.VIEW.ASYNC.S ;  /* 0x00000000000073c6 */ /* 0x004ea40000000000 */
[----:B--2---:R-:W-:Y:S06]  /*90f0*/  BAR.SYNC.DEFER_BLOCKING 0x1, 0x80 ;  /* 0x0042000000007b1d */ /* 0x004fec0000010000 */
[----:B------:R-:W-:Y:S05]  /*9100*/  @P0 BRA `(.L_x_128) ;  /* 0x0000000000240947 */ /* 0x000fea0003800000 */
[----:B------:R-:W2:Y:S01]  /*9110*/  LDCU.64 UR10, c[0x0][0x348] ;  /* 0x00006900ff0a77ac */ /* 0x000ea20008000a00 */
[----:B------:R-:W-:Y:S02]  /*9120*/  UIADD3 UR9, UPT, UPT, UR49, 0x20, URZ ;  /* 0x0000002031097890 */ /* 0x000fe4000fffe0ff */
[----:B------:R-:W-:Y:S02]  /*9130*/  UIADD3 UR8, UPT, UPT, UR46, 0x200, UR4 ;  /* 0x000002002e087890 */ /* 0x000fe4000fffe004 */
[----:B--2---:R-:W-:Y:S03]  /*9140*/  UIADD3 UR6, UP0, UPT, UR10, 0xa80, URZ ;  /* 0x00000a800a067890 */ /* 0x004fe6000ff1e0ff */
[----:B------:R-:W-:Y:S01]  /*9150*/  UMOV UR10, UR50 ;  /* 0x00000032000a7c82 */ /* 0x000fe20008000000 */
[----:B------:R-:W-:Y:S03]  /*9160*/  UIADD3.X UR7, UPT, UPT, URZ, UR11, URZ, UP0, !UPT ;  /* 0x0000000bff077290 */ /* 0x000fe600087fe4ff */
[----:B------:R-:W-:Y:S06]  /*9170*/  UMOV UR11, UR52 ;  /* 0x00000034000b7c82 */ /* 0x000fec0008000000 */
[----:B------:R2:W-:Y:S02]  /*9180*/  UTMASTG.3D [UR8], [UR6] ;  /* 0x00000008060073b5 */ /* 0x0005e40008010000 */
[----:B--2---:R0:W-:Y:S02]  /*9190*/  UTMACMDFLUSH ;  /* 0x00000000000079b7 */ /* 0x0041e40000000000 */
.L_x_128:
[----:B------:R-:W-:Y:S05]  /*91a0*/  BSYNC.RECONVERGENT B0 ;  /* 0x0000000000007941 */ /* 0x000fea0003800200 */
.L_x_127:
[----:B------:R-:W-:Y:S01]  /*91b0*/  UIADD3 UR4, UPT, UPT, UR44, 0x1, URZ ;  /* 0x000000012c047890 */ /* 0x000fe2000fffe0ff */
[----:B------:R-:W-:Y:S03]  /*91c0*/  BSSY.RECONVERGENT B0, `(.L_x_129) ;  /* 0x0000008000007945 */ /* 0x000fe60003800200 */
[----:B------:R-:W-:Y:S04]  /*91d0*/  UISETP.NE.AND UP0, UPT, UR4, 0x3, UPT ;  /* 0x000000030400788c */ /* 0x000fe8000bf05270 */
[----:B------:R-:W-:Y:S02]  /*91e0*/  UISETP.EQ.XOR UP1, UPT, UR43, 0x3, !UP0 ;  /* 0x000000032b00788c */ /* 0x000fe4000c722a70 */
[----:B------:R-:W-:Y:S02]  /*91f0*/  USEL UR45, UR4, URZ, UP0 ;  /* 0x000000ff042d7287 */ /* 0x000fe40008000000 */
[----:B------:R-:W-:Y:S04]  /*9200*/  USEL UR5, URZ, 0x1, !UP1 ;  /* 0x00000001ff057887 */ /* 0x000fe8000c800000 */
[----:B------:R-:W-:Y:S01]  /*9210*/  ULOP3.LUT UR54, UR54, UR5, URZ, 0x3c, !UPT ;  /* 0x0000000536367292 */ /* 0x000fe2000f8e3cff */
[----:B------:R-:W-:Y:S11]  /*9220*/  @P0 BRA `(.L_x_130) ;  /* 0x0000000000040947 */ /* 0x000ff60003800000 */
[----:B------:R-:W-:Y:S04]  /*9230*/  DEPBAR.LE SB0, 0x1 ;  /* 0x000080400000791a */ /* 0x000fe80000000000 */
.L_x_130:
[----:B------:R-:W-:Y:S05]  /*9240*/  BSYNC.RECONVERGENT B0 ;  /* 0x0000000000007941 */ /* 0x000fea0003800200 */
.L_x_129:
[----:B------:R-:W-:Y:S01]  /*9250*/  BAR.SYNC.DEFER_BLOCKING 0x1, 0x80 ;  /* 0x0042000000007b1d */ /* 0x000fe20000010000 */
[----:B------:R-:W-:Y:S01]  /*9260*/  UISETP.NE.AND UP0, UPT, UR53, -0x2, UPT ;  /* 0xfffffffe3500788c */ /* 0x000fe2000bf05270 */
[----:B------:R-:W-:Y:S08]  /*9270*/  IADD3 R0, PT, PT, R36, 0x1, RZ ;  /* 0x0000000124007810 */ /* 0x000ff00007ffe0ff */
[----:B------:R-:W-:Y:S05]  /*9280*/  BRA.U !UP0, `(.L_x_131) ;  /* 0x00000001082c7547 */ /* 0x000fea000b800000 */
[----:B------:R-:W-:Y:S01]  /*9290*/  ISETP.NE.AND P0, PT, R108, RZ, PT ;  /* 0x000000ff6c00720c */ /* 0x000fe20003f05270 */
[----:B------:R-:W-:Y:S01]  /*92a0*/  IMAD.U32 R3, RZ, RZ, UR47 ;  /* 0x0000002fff037e24 */ /* 0x000fe2000f8e00ff */
[----:B------:R-:W-:Y:S11]  /*92b0*/  R2UR UR4, R88 ;  /* 0x00000000580472ca */ /* 0x000ff600000e0000 */
[----:B------:R-:W-:Y:S02]  /*92c0*/  @P0 LEA R3, R3, UR46, 0x3 ;  /* 0x0000002e03030c11 */ /* 0x000fe4000f8e18ff */
[----:B------:R-:W-:Y:S01]  /*92d0*/  IMAD.U32 R2, RZ, RZ, UR4 ;  /* 0x00000004ff027e24 */ /* 0x000fe2000f8e00ff */
[----:B------:R-:W-:Y:S02]  /*92e0*/  UIADD3 UR4, UPT, UPT, UR47, 0x1, URZ ;  /* 0x000000012f047890 */ /* 0x000fe4000fffe0ff */
[----:B------:R-:W-:Y:S02]  /*92f0*/  @P0 VIADD R3, R3, 0x58 ;  /* 0x0000005803030836 */ /* 0x000fe40000000000 */
[----:B------:R-:W-:Y:S03]  /*9300*/  UISETP.NE.AND UP0, UPT, UR4, 0x3, UPT ;  /* 0x000000030400788c */ /* 0x000fe6000bf05270 */
[----:B------:R-:W-:Y:S01]  /*9310*/  @P0 PRMT R2, R2, 0x654, R3 ;  /* 0x0000065402020816 */ /* 0x000fe20000000003 */
[----:B------:R-:W-:Y:S03]  /*9320*/  USEL UR47, UR4, URZ, UP0 ;  /* 0x000000ff042f7287 */ /* 0x000fe60008000000 */
[----:B------:R2:W-:Y:S09]  /*9330*/  @P0 SYNCS.ARRIVE.TRANS64.RED.A1T0 RZ, [R2+URZ], RZ ;  /* 0x000000ff02ff09a7 */ /* 0x0005f200081004ff */
.L_x_131:
[----:B------:R-:W-:Y:S01]  /*9340*/  R2UR UR6, R103 ;  /* 0x00000000670672ca */ /* 0x000fe200000e0000 */
[----:B------:R-:W-:Y:S01]  /*9350*/  UIADD3 UR53, UPT, UPT, UR53, 0x2, URZ ;  /* 0x0000000235357890 */ /* 0x000fe2000fffe0ff */
[----:B------:R-:W-:Y:S01]  /*9360*/  R2UR UR5, R86 ;  /* 0x00000000560572ca */ /* 0x000fe200000e0000 */
[----:B------:R-:W-:Y:S01]  /*9370*/  UMOV UR52, UR63 ;  /* 0x0000003f00347c82 */ /* 0x000fe20008000000 */
[----:B------:R-:W-:Y:S02]  /*9380*/  R2UR UR4, R87 ;  /* 0x00000000570472ca */ /* 0x000fe400000e0000 */
[----:B------:R-:W-:Y:S02]  /*9390*/  ISETP.NE.AND P0, PT, R92, 0x2, PT ;  /* 0x000000025c00780c */ /* 0x000fe40003f05270 */
[----:B------:R-:W-:Y:S02]  /*93a0*/  ISETP.NE.AND P1, PT, R0, 0x2, PT ;  /* 0x000000020000780c */ /* 0x000fe40003f25270 */
[----:B--2---:R-:W-:Y:S02]  /*93b0*/  SEL R2, RZ, 0x1, P0 ;  /* 0x00000001ff027807 */ /* 0x004fe40000000000 */
[----:B------:R-:W-:Y:S01]  /*93c0*/  SEL R3, RZ, 0x1, P1 ;  /* 0x00000001ff037807 */ /* 0x000fe20000800000 */
[----:B------:R-:W-:Y:S01]  /*93d0*/  UISETP.NE.AND UP0, UPT, UR6, URZ, UPT ;  /* 0x000000ff0600728c */ /* 0x000fe2000bf05270 */
[----:B------:R-:W-:Y:S01]  /*93e0*/  LOP3.LUT R95, R95, R2, RZ, 0x3c, !PT ;  /* 0x000000025f5f7212 */ /* 0x000fe200078e3cff */
[----:B------:R-:W-:Y:S01]  /*93f0*/  UIADD3 UR28, UPT, UPT, UR36, UR5, URZ ;  /* 0x00000005241c7290 */ /* 0x000fe2000fffe0ff */
[----:B------:R-:W-:Y:S01]  /*9400*/  LOP3.LUT R96, R96, R3, RZ, 0x3c, !PT ;  /* 0x0000000360607212 */ /* 0x000fe200078e3cff */
[----:B------:R-:W-:Y:S01]  /*9410*/  UIADD3 UR26, UPT, UPT, UR37, UR4, URZ ;  /* 0x00000004251a7290 */ /* 0x000fe2000fffe0ff */
[----:B------:R-:W-:Y:S02]  /*9420*/  SEL R92, R92, RZ, P0 ;  /* 0x000000ff5c5c7207 */ /* 0x000fe40000000000 */
[----:B------:R-:W-:Y:S02]  /*9430*/  SEL R36, R0, RZ, P1 ;  /* 0x000000ff00247207 */ /* 0x000fe40000800000 */
[----:B------:R-:W-:Y:S07]  /*9440*/  BRA.U UP0, `(.L_x_132) ;  /* 0xffffffd500807547 */ /* 0x000fee000b83ffff */
[----:B------:R-:W-:-:S13]  /*9450*/  R2UR UR4, R89 ;  /* 0x00000000590472ca */ /* 0x000fda00000e0000 */
[----:B------:R-:W-:-:S09]  /*9460*/  UISETP.NE.AND UP0, UPT, UR4, URZ, UPT ;  /* 0x000000ff0400728c */ /* 0x000fd2000bf05270 */
[----:B------:R-:W-:Y:S05]  /*9470*/  BRA.U !UP0, `(.L_x_133) ;  /* 0x0000000108487547 */ /* 0x000fea000b800000 */
[----:B------:R-:W2:Y:S02]  /*9480*/  LDCU.64 UR4, c[0x0][0xc90] ;  /* 0x00019200ff0477ac */ /* 0x000ea40008000a00 */
[----:B--2---:R-:W-:-:S04]  /*9490*/  UISETP.NE.U32.AND UP0, UPT, UR4, URZ, UPT ;  /* 0x000000ff0400728c */ /* 0x004fc8000bf05070 */
[----:B------:R-:W-:-:S09]  /*94a0*/  UISETP.NE.AND.EX UP0, UPT, UR5, URZ, UPT, UP0 ;  /* 0x000000ff0500728c */ /* 0x000fd2000bf05300 */
[----:B------:R-:W-:Y:S05]  /*94b0*/  BRA.U UP0, `(.L_x_134) ;  /* 0x00000001000c7547 */ /* 0x000fea000b800000 */
[----:B------:R-:W-:-:S13]  /*94c0*/  FSETP.NEU.AND P0, PT, R41, RZ, PT ;  /* 0x000000ff2900720b */ /* 0x000fda0003f0d000 */
[----:B------:R-:W-:Y:S05]  /*94d0*/  @!P0 EXIT ;  /* 0x000000000000894d */ /* 0x000fea0003800000 */
[----:B------:R-:W-:Y:S05]  /*94e0*/  BRA `(.L_x_133) ;  /* 0x00000000002c7947 */ /* 0x000fea0003800000 */
.L_x_134:
[----:B------:R-:W-:Y:S01]  /*94f0*/  ISETP.NE.AND P0, PT, R91, RZ, PT ;  /* 0x000000ff5b00720c */ /* 0x000fe20003f05270 */
[----:B------:R-:W-:-:S12]  /*9500*/  BSSY.RECONVERGENT B0, `(.L_x_133) ;  /* 0x0000009000007945 */ /* 0x000fd80003800200 */
[----:B------:R-:W-:Y:S05]  /*9510*/  @P0 BRA `(.L_x_135) ;  /* 0x0000000000140947 */ /* 0x000fea0003800000 */
[----:B------:R-:W2:Y:S02]  /*9520*/  LDCU.64 UR4, c[0x0][0xc88] ;  /* 0x00019100ff0477ac */ /* 0x000ea40008000a00 */
[----:B--2---:R-:W-:-:S04]  /*9530*/  ISETP.NE.U32.AND P0, PT, RZ, UR4, PT ;  /* 0x00000004ff007c0c */ /* 0x004fc8000bf05070 */
[----:B------:R-:W-:-:S13]  /*9540*/  ISETP.NE.AND.EX P0, PT, RZ, UR5, PT, P0 ;  /* 0x00000005ff007c0c */ /* 0x000fda000bf05300 */
[----:B------:R-:W-:Y:S05]  /*9550*/  @!P0 EXIT ;  /* 0x000000000000894d */ /* 0x000fea0003800000 */
[----:B------:R-:W-:Y:S05]  /*9560*/  BRA `(.L_x_136) ;  /* 0x0000000000087947 */ /* 0x000fea0003800000 */
.L_x_135:
[----:B------:R-:W-:-:S13]  /*9570*/  FSETP.NEU.AND P0, PT, R41, RZ, PT ;  /* 0x000000ff2900720b */ /* 0x000fda0003f0d000 */
[----:B------:R-:W-:Y:S05]  /*9580*/  @!P0 EXIT ;  /* 0x000000000000894d */ /* 0x000fea0003800000 */
.L_x_136:
[----:B------:R-:W-:Y:S05]  /*9590*/  BSYNC.RECONVERGENT B0 ;  /* 0x0000000000007941 */ /* 0x000fea0003800200 */
.L_x_133:
[----:B------:R-:W-:Y:S01]  /*95a0*/  R2UR UR5, R88 ;  /* 0x00000000580572ca */ /* 0x000fe200000e0000 */
[----:B------:R-:W-:Y:S01]  /*95b0*/  ULEA UR4, UR47, UR46, 0x3 ;  /* 0x0000002e2f047291 */ /* 0x000fe2000f8e18ff */
[----:B------:R-:W-:-:S04]  /*95c0*/  DEPBAR.LE SB0, 0x0 ;  /* 0x000080000000791a */ /* 0x000fc80000000000 */
[----:B------:R-:W-:-:S07]  /*95d0*/  UIADD3 UR4, UPT, UPT, UR4, 0x58, URZ ;  /* 0x0000005804047890 */ /* 0x000fce000fffe0ff */
[----:B------:R-:W-:-:S09]  /*95e0*/  UPRMT UR4, UR5, 0x654, UR4 ;  /* 0x0000065405047896 */ /* 0x000fd20008000004 */
[----:B------:R-:W-:Y:S01]  /*95f0*/  SYNCS.ARRIVE.TRANS64.RED.A1T0 RZ, [UR4], RZ ;  /* 0x000000ffffff79a7 */ /* 0x000fe20008100404 */
[----:B------:R-:W-:Y:S05]  /*9600*/  EXIT ;  /* 0x000000000000794d */ /* 0x000fea0003800000 */
.L_x_24:
[----:B-1----:R1:W2:Y:S02]  /*9610*/  SYNCS.PHASECHK.TRANS64.TRYWAIT P0, [R3+URZ+0xd0], R2 ;  /* 0x0000d002030075a7 */ /* 0x0022a400080011ff */
[----:B--2---:R-:W-:Y:S05]  /*9620*/  @!P0 NANOSLEEP.SYNCS 0x989680 ;  /* 0x009896800000895d */ /* 0x004fea0003900000 */
[----:B------:R-:W2:Y:S02]  /*9630*/  @!P0 SYNCS.PHASECHK.TRANS64 P0, [R3+URZ+0xd0], R2 ;  /* 0x0000d002030085a7 */ /* 0x000ea400080010ff */
[----:B--2---:R-:W-:Y:S05]  /*9640*/  @!P0 BRA `(.L_x_24) ;  /* 0xfffffffc00f08947 */ /* 0x004fea000383ffff */
[----:B------:R-:W-:Y:S05]  /*9650*/  BRA `(.L_x_137) ;  /* 0xffffff8400447947 */ /* 0x000fea000383ffff */
.L_x_27:
[----:B-1----:R-:W-:-:S07]  /*9660*/  MOV R0, UR6 ;  /* 0x0000000600007c02 */ /* 0x002fce0008000f00 */
.L_x_138:
[----:B-1----:R1:W2:Y:S02]  /*9670*/  SYNCS.PHASECHK.TRANS64.TRYWAIT P0, [R0+URZ+0x20], R3 ;  /* 0x00002003000075a7 */ /* 0x0022a400080011ff */
[----:B--2---:R-:W-:Y:S05]  /*9680*/  @!P0 NANOSLEEP.SYNCS 0x989680 ;  /* 0x009896800000895d */ /* 0x004fea0003900000 */
[----:B------:R-:W2:Y:S02]  /*9690*/  @!P0 SYNCS.PHASECHK.TRANS64 P0, [R0+URZ+0x20], R3 ;  /* 0x00002003000085a7 */ /* 0x000ea400080010ff */
[----:B--2---:R-:W-:Y:S05]  /*96a0*/  @!P0 BRA `(.L_x_138) ;  /* 0xfffffffc00f08947 */ /* 0x004fea000383ffff */
[----:B------:R-:W-:Y:S05]  /*96b0*/  BRA `(.L_x_26) ;  /* 0xffffff8400bc7947 */ /* 0x000fea000383ffff */
.L_x_36:
[----:B-1----:R-:W-:-:S07]  /*96c0*/  MOV R0, UR14 ;  /* 0x0000000e00007c02 */ /* 0x002fce0008000f00 */
.L_x_139:
[----:B-1----:R1:W2:Y:S02]  /*96d0*/  SYNCS.PHASECHK.TRANS64.TRYWAIT P0, [R0+URZ+0x20], R3 ;  /* 0x00002003000075a7 */ /* 0x0022a400080011ff */
[----:B--2---:R-:W-:Y:S05]  /*96e0*/  @!P0 NANOSLEEP.SYNCS 0x989680 ;  /* 0x009896800000895d */ /* 0x004fea0003900000 */
[----:B------:R-:W2:Y:S02]  /*96f0*/  @!P0 SYNCS.PHASECHK.TRANS64 P0, [R0+URZ+0x20], R3 ;  /* 0x00002003000085a7 */ /* 0x000ea400080010ff */
[----:B--2---:R-:W-:Y:S05]  /*9700*/  @!P0 BRA `(.L_x_139) ;  /* 0xfffffffc00f08947 */ /* 0x004fea000383ffff */
[----:B------:R-:W-:Y:S05]  /*9710*/  BRA `(.L_x_35) ;  /* 0xffffff8c000c7947 */ /* 0x000fea000383ffff */
.L_x_43:
[----:B-1----:R1:W4:Y:S02]  /*9720*/  SYNCS.PHASECHK.TRANS64.TRYWAIT P0, [R3+URZ+0x80], R0 ;  /* 0x00008000030075a7 */ /* 0x00232400080011ff */
[----:B----4-:R-:W-:Y:S05]  /*9730*/  @!P0 NANOSLEEP.SYNCS 0x989680 ;  /* 0x009896800000895d */ /* 0x010fea0003900000 */
[----:B------:R-:W4:Y:S02]  /*9740*/  @!P0 SYNCS.PHASECHK.TRANS64 P0, [R3+URZ+0x80], R0 ;  /* 0x00008000030085a7 */ /* 0x000f2400080010ff */
[----:B----4-:R-:W-:Y:S05]  /*9750*/  @!P0 BRA `(.L_x_43) ;  /* 0xfffffffc00f08947 */ /* 0x010fea000383ffff */
[----:B------:R-:W-:Y:S05]  /*9760*/  BRA `(.L_x_140) ;  /* 0xffffff90003c7947 */ /* 0x000fea000383ffff */
.L_x_47:
[----:B-1----:R-:W-:-:S07]  /*9770*/  MOV R0, UR4 ;  /* 0x0000000400007c02 */ /* 0x002fce0008000f00 */
.L_x_141:
[----:B-1----:R1:W2:Y:S02]  /*9780*/  SYNCS.PHASECHK.TRANS64.TRYWAIT P0, [R0+URZ], R3 ;  /* 0x00000003000075a7 */ /* 0x0022a400080011ff */
[----:B--2---:R-:W-:Y:S05]  /*9790*/  @!P0 NANOSLEEP.SYNCS 0x989680 ;  /* 0x009896800000895d */ /* 0x004fea0003900000 */
[----:B------:R-:W2:Y:S02]  /*97a0*/  @!P0 SYNCS.PHASECHK.TRANS64 P0, [R0+URZ], R3 ;  /* 0x00000003000085a7 */ /* 0x000ea400080010ff */
[----:B--2---:R-:W-:Y:S05]  /*97b0*/  @!P0 BRA `(.L_x_141) ;  /* 0xfffffffc00f08947 */ /* 0x004fea000383ffff */
[----:B------:R-:W-:Y:S05]  /*97c0*/  BRA `(.L_x_142) ;  /* 0xffffff9400e87947 */ /* 0x000fea000383ffff */
.L_x_48:
[----:B------:R-:W-:-:S07]  /*97d0*/  MOV R0, UR5 ;  /* 0x0000000500007c02 */ /* 0x000fce0008000f00 */
.L_x_143:
[----:B-1----:R1:W2:Y:S02]  /*97e0*/  SYNCS.PHASECHK.TRANS64.TRYWAIT P0, [R0+URZ], R3 ;  /* 0x00000003000075a7 */ /* 0x0022a400080011ff */
[----:B--2---:R-:W-:Y:S05]  /*97f0*/  @!P0 NANOSLEEP.SYNCS 0x989680 ;  /* 0x009896800000895d */ /* 0x004fea0003900000 */
[----:B------:R-:W2:Y:S02]  /*9800*/  @!P0 SYNCS.PHASECHK.TRANS64 P0, [R0+URZ], R3 ;  /* 0x00000003000085a7 */ /* 0x000ea400080010ff */
[----:B--2---:R-:W-:Y:S05]  /*9810*/  @!P0 BRA `(.L_x_143) ;  /* 0xfffffffc00f08947 */ /* 0x004fea000383ffff */
[----:B------:R-:W-:Y:S05]  /*9820*/  BRA `(.L_x_144) ;  /* 0xffffff9400f47947 */ /* 0x000fea000383ffff */
.L_x_49:
[----:B------:R-:W-:-:S07]  /*9830*/  MOV R0, UR5 ;  /* 0x0000000500007c02 */ /* 0x000fce0008000f00 */
.L_x_145:
[----:B-1----:R1:W2:Y:S02]  /*9840*/  SYNCS.PHASECHK.TRANS64.TRYWAIT P0, [R0+URZ], R3 ;  /* 0x00000003000075a7 */ /* 0x0022a400080011ff */
[----:B--2---:R-:W-:Y:S05]  /*9850*/  @!P0 NANOSLEEP.SYNCS 0x989680 ;  /* 0x009896800000895d */ /* 0x004fea0003900000 */
[----:B------:R-:W2:Y:S02]  /*9860*/  @!P0 SYNCS.PHASECHK.TRANS64 P0, [R0+URZ], R3 ;  /* 0x00000003000085a7 */ /* 0x000ea400080010ff */
[----:B--2---:R-:W-:Y:S05]  /*9870*/  @!P0 BRA `(.L_x_145) ;  /* 0xfffffffc00f08947 */ /* 0x004fea000383ffff */
[----:B------:R-:W-:Y:S05]  /*9880*/  BRA `(.L_x_146) ;  /* 0xffffff9800007947 */ /* 0x000fea000383ffff */
.L_x_52:
[----:B--2---:R2:W3:Y:S02]  /*9890*/  SYNCS.PHASECHK.TRANS64.TRYWAIT P0, [R0+URZ+0xc0], R9 ;  /* 0x0000c009000075a7 */ /* 0x0044e400080011ff */
[----:B---3--:R-:W-:Y:S05]  /*98a0*/  @!P0 NANOSLEEP.SYNCS 0x989680 ;  /* 0x009896800000895d */ /* 0x008fea0003900000 */
[----:B------:R-:W3:Y:S02]  /*98b0*/  @!P0 SYNCS.PHASECHK.TRANS64 P0, [R0+URZ+0xc0], R9 ;  /* 0x0000c009000085a7 */ /* 0x000ee400080010ff */
[----:B---3--:R-:W-:Y:S05]  /*98c0*/  @!P0 BRA `(.L_x_52) ;  /* 0xfffffffc00f08947 */ /* 0x008fea000383ffff */
[----:B------:R-:W-:Y:S05]  /*98d0*/  BRA `(.L_x_147) ;  /* 0xffffff9800687947 */ /* 0x000fea000383ffff */
.L_x_53:
[----:B------:R-:W-:-:S07]  /*98e0*/  MOV R0, UR4 ;  /* 0x0000000400007c02 */ /* 0x000fce0008000f00 */
.L_x_148:
[----:B--2---:R2:W3:Y:S02]  /*98f0*/  SYNCS.PHASECHK.TRANS64.TRYWAIT P0, [R0+URZ+0x90], R11 ;  /* 0x0000900b000075a7 */ /* 0x0044e400080011ff */
[----:B---3--:R-:W-:Y:S05]  /*9900*/  @!P0 NANOSLEEP.SYNCS 0x989680 ;  /* 0x009896800000895d */ /* 0x008fea0003900000 */
[----:B------:R-:W3:Y:S02]  /*9910*/  @!P0 SYNCS.PHASECHK.TRANS64 P0, [R0+URZ+0x90], R11 ;  /* 0x0000900b000085a7 */ /* 0x000ee400080010ff */
[----:B---3--:R-:W-:Y:S05]  /*9920*/  @!P0 BRA `(.L_x_148) ;  /* 0xfffffffc00f08947 */ /* 0x008fea000383ffff */
[----:B------:R-:W-:Y:S05]  /*9930*/  BRA `(.L_x_149) ;  /* 0xffffff9800787947 */ /* 0x000fea000383ffff */
.L_x_54:
[----:B--2---:R2:W3:Y:S02]  /*9940*/  SYNCS.PHASECHK.TRANS64.TRYWAIT P1, [R0+URZ+0x80], R9 ;  /* 0x00008009000075a7 */ /* 0x0044e400080211ff */
[----:B---3--:R-:W-:Y:S05]  /*9950*/  @!P1 NANOSLEEP.SYNCS 0x989680 ;  /* 0x009896800000995d */ /* 0x008fea0003900000 */
[----:B------:R-:W3:Y:S02]  /*9960*/  @!P1 SYNCS.PHASECHK.TRANS64 P1, [R0+URZ+0x80], R9 ;  /* 0x00008009000095a7 */ /* 0x000ee400080210ff */
[----:B---3--:R-:W-:Y:S05]  /*9970*/  @!P1 BRA `(.L_x_54) ;  /* 0xfffffffc00f09947 */ /* 0x008fea000383ffff */
[----:B------:R-:W-:Y:S05]  /*9980*/  BRA `(.L_x_150) ;  /* 0xffffff9800a87947 */ /* 0x000fea000383ffff */
.L_x_57:
[----:B------:R-:W-:-:S07]  /*9990*/  MOV R0, UR4 ;  /* 0x0000000400007c02 */ /* 0x000fce0008000f00 */
.L_x_151:
[----:B--2---:R2:W3:Y:S02]  /*99a0*/  SYNCS.PHASECHK.TRANS64.TRYWAIT P0, [R0+URZ+0x90], R3 ;  /* 0x00009003000075a7 */ /* 0x0044e400080011ff */
[----:B---3--:R-:W-:Y:S05]  /*99b0*/  @!P0 NANOSLEEP.SYNCS 0x989680 ;  /* 0x009896800000895d */ /* 0x008fea0003900000 */
[----:B------:R-:W3:Y:S02]  /*99c0*/  @!P0 SYNCS.PHASECHK.TRANS64 P0, [R0+URZ+0x90], R3 ;  /* 0x00009003000085a7 */ /* 0x000ee400080010ff */
[----:B---3--:R-:W-:Y:S05]  /*99d0*/  @!P0 BRA `(.L_x_151) ;  /* 0xfffffffc00f08947 */ /* 0x008fea000383ffff */
[----:B------:R-:W-:Y:S05]  /*99e0*/  BRA `(.L_x_56) ;  /* 0xffffff9800fc7947 */ /* 0x000fea000383ffff */
.L_x_66:
[----:B--2---:R-:W-:-:S04]  /*99f0*/  MOV R7, UR5 ;  /* 0x0000000500077c02 */ /* 0x004fc80008000f00 */
[----:B------:R2:W3:Y:S03]  /*9a00*/  SYNCS.PHASECHK.TRANS64.TRYWAIT P0, [R7+URZ+0x8], R8 ;  /* 0x00000808070075a7 */ /* 0x0004e600080011ff */
[----:B---3--:R-:W-:Y:S05]  /*9a10*/  @!P0 NANOSLEEP.SYNCS 0x989680 ;  /* 0x009896800000895d */ /* 0x008fea0003900000 */
[----:B------:R-:W3:Y:S02]  /*9a20*/  @!P0 SYNCS.PHASECHK.TRANS64 P0, [R7+URZ+0x8], R8 ;  /* 0x00000808070085a7 */ /* 0x000ee400080010ff */
[----:B---3--:R-:W-:Y:S05]  /*9a30*/  @!P0 BRA `(.L_x_66) ;  /* 0xfffffffc00ec8947 */ /* 0x008fea000383ffff */
[----:B------:R-:W-:Y:S05]  /*9a40*/  BRA `(.L_x_65) ;  /* 0xffffff9c00bc7947 */ /* 0x000fea000383ffff */
.L_x_68:
[----:B------:R-:W-:Y:S01]  /*9a50*/  BSSY B0, `(.L_x_152) ;  /* 0x0000006000007945 */ /* 0x000fe20003800000 */
[----:B------:R-:W-:-:S07]  /*9a60*/  MOV R15, 0xffffffff ;  /* 0xffffffff000f7802 */ /* 0x000fce0000000f00 */
[----:B-12--5:R-:W-:Y:S05]  /*9a70*/  WARPSYNC.COLLECTIVE R15, `(.L_x_153) ;  /* 0x000000000f0c7348 */ /* 0x026fea0003c00000 */
[----:B------:R-:W-:Y:S02]  /*9a80*/  ELECT P6, UR79, PT ;  /* 0x00000000004f782f */ /* 0x000fe400038c0000 */
[----:B------:R-:W-:Y:S01]  /*9a90*/  MOV R14, UR79 ;  /* 0x0000004f000e7c02 */ /* 0x000fe20008000f00 */
[----:B-12--5:R-:W-:Y:S10]  /*9aa0*/  ENDCOLLECTIVE ;  /* 0x000000000000791b */ /* 0x026ff40003800000 */
.L_x_153:
[----:B------:R-:W-:Y:S05]  /*9ab0*/  BSYNC B0 ;  /* 0x0000000000007941 */ /* 0x000fea0003800000 */
.L_x_152:
[----:B------:R-:W-:Y:S01]  /*9ac0*/  PLOP3.LUT P0, PT, P6, PT, PT, 0x80, 0x8 ;  /* 0x000000000008781c */ /* 0x000fe2000370f070 */
[----:B------:R-:W-:-:S12]  /*9ad0*/  BRA `(.L_x_154) ;  /* 0xffffff9c00ec7947 */ /* 0x000fd8000383ffff */
.L_x_70:
[----:B--2---:R-:W-:-:S04]  /*9ae0*/  MOV R5, UR5 ;  /* 0x0000000500057c02 */ /* 0x004fc80008000f00 */
[----:B------:R2:W3:Y:S03]  /*9af0*/  SYNCS.PHASECHK.TRANS64.TRYWAIT P0, [R5+URZ+0x8], R6 ;  /* 0x00000806050075a7 */ /* 0x0004e600080011ff */
[----:B---3--:R-:W-:Y:S05]  /*9b00*/  @!P0 NANOSLEEP.SYNCS 0x989680 ;  /* 0x009896800000895d */ /* 0x008fea0003900000 */
[----:B------:R-:W3:Y:S02]  /*9b10*/  @!P0 SYNCS.PHASECHK.TRANS64 P0, [R5+URZ+0x8], R6 ;  /* 0x00000806050085a7 */ /* 0x000ee400080010ff */
[----:B---3--:R-:W-:Y:S05]  /*9b20*/  @!P0 BRA `(.L_x_70) ;  /* 0xfffffffc00ec8947 */ /* 0x008fea000383ffff */
[----:B------:R-:W-:Y:S05]  /*9b30*/  BRA `(.L_x_69) ;  /* 0xffffff9c00f07947 */ /* 0x000fea000383ffff */
.L_x_71:
[----:B-1----:R1:W2:Y:S02]  /*9b40*/  SYNCS.PHASECHK.TRANS64.TRYWAIT P0, [R8+URZ+0x80], R3 ;  /* 0x00008003080075a7 */ /* 0x0022a400080011ff */
[----:B--2---:R-:W-:Y:S05]  /*9b50*/  @!P0 NANOSLEEP.SYNCS 0x989680 ;  /* 0x009896800000895d */ /* 0x004fea0003900000 */
[----:B------:R-:W2:Y:S02]  /*9b60*/  @!P0 SYNCS.PHASECHK.TRANS64 P0, [R8+URZ+0x80], R3 ;  /* 0x00008003080085a7 */ /* 0x000ea400080010ff */
[----:B--2---:R-:W-:Y:S05]  /*9b70*/  @!P0 BRA `(.L_x_71) ;  /* 0xfffffffc00f08947 */ /* 0x004fea000383ffff */
[----:B------:R-:W-:Y:S05]  /*9b80*/  BRA `(.L_x_155) ;  /* 0xffffffa4009c7947 */ /* 0x000fea000383ffff */
.L_x_75:
[----:B------:R-:W-:-:S07]  /*9b90*/  MOV R3, UR71 ;  /* 0x0000004700037c02 */ /* 0x000fce0008000f00 */
.L_x_156:
[----:B-1----:R1:W2:Y:S02]  /*9ba0*/  SYNCS.PHASECHK.TRANS64.TRYWAIT P0, [R3+URZ+0xb0], R4 ;  /* 0x0000b004030075a7 */ /* 0x0022a400080011ff */
[----:B--2---:R-:W-:Y:S05]  /*9bb0*/  @!P0 NANOSLEEP.SYNCS 0x989680 ;  /* 0x009896800000895d */ /* 0x004fea0003900000 */
[----:B------:R-:W2:Y:S02]  /*9bc0*/  @!P0 SYNCS.PHASECHK.TRANS64 P0, [R3+URZ+0xb0], R4 ;  /* 0x0000b004030085a7 */ /* 0x000ea400080010ff */
[----:B--2---:R-:W-:Y:S05]  /*9bd0*/  @!P0 BRA `(.L_x_156) ;  /* 0xfffffffc00f08947 */ /* 0x004fea000383ffff */
[----:B------:R-:W-:Y:S05]  /*9be0*/  BRA `(.L_x_157) ;  /* 0xffffffac00387947 */ /* 0x000fea000383ffff */
.L_x_78:
[----:B------:R-:W-:Y:S07]  /*9bf0*/  MOV R3, UR15 ;  /* 0x0000000f00037c02 */ /* 0x000fee0008000f00 */
.L_x_158:
[----:B-1----:R1:W2:Y:S02]  /*9c00*/  SYNCS.PHASECHK.TRANS64.TRYWAIT P0, [R3+URZ], R4 ;  /* 0x00000004030075a7 */ /* 0x0022a400080011ff */
[----:B--2---:R-:W-:Y:S05]  /*9c10*/  @!P0 NANOSLEEP.SYNCS 0x989680 ;  /* 0x009896800000895d */ /* 0x004fea0003900000 */
[----:B------:R-:W2:Y:S02]  /*9c20*/  @!P0 SYNCS.PHASECHK.TRANS64 P0, [R3+URZ], R4 ;  /* 0x00000004030085a7 */ /* 0x000ea400080010ff */
[----:B--2---:R-:W-:Y:S05]  /*9c30*/  @!P0 BRA `(.L_x_158) ;  /* 0xfffffffc00f08947 */ /* 0x004fea000383ffff */
[----:B------:R-:W-:Y:S05]  /*9c40*/  BRA `(.L_x_77) ;  /* 0xffffffb000087947 */ /* 0x000fea000383ffff */
.L_x_82:
[----:B-1----:R-:W-:-:S07]  /*9c50*/  MOV R2, UR4 ;  /* 0x0000000400027c02 */ /* 0x002fce0008000f00 */
.L_x_159:
[----:B-1----:R1:W2:Y:S02]  /*9c60*/  SYNCS.PHASECHK.TRANS64.TRYWAIT P0, [R2+URZ], R3 ;  /* 0x00000003020075a7 */ /* 0x0022a400080011ff */
[----:B--2---:R-:W-:Y:S05]  /*9c70*/  @!P0 NANOSLEEP.SYNCS 0x989680 ;  /* 0x009896800000895d */ /* 0x004fea0003900000 */
[----:B------:R-:W2:Y:S02]  /*9c80*/  @!P0 SYNCS.PHASECHK.TRANS64 P0, [R2+URZ], R3 ;  /* 0x00000003020085a7 */ /* 0x000ea400080010ff */
[----:B--2---:R-:W-:Y:S05]  /*9c90*/  @!P0 BRA `(.L_x_159) ;  /* 0xfffffffc00f08947 */ /* 0x004fea000383ffff */
[----:B------:R-:W-:Y:S05]  /*9ca0*/  BRA `(.L_x_160) ;  /* 0xffffffb400747947 */ /* 0x000fea000383ffff */
.L_x_85:
[----:B------:R-:W-:-:S07]  /*9cb0*/  MOV R2, UR29 ;  /* 0x0000001d00027c02 */ /* 0x000fce0008000f00 */
.L_x_161:
[----:B-1----:R1:W2:Y:S02]  /*9cc0*/  SYNCS.PHASECHK.TRANS64.TRYWAIT P1, [R2+URZ+0xe0], R3 ;  /* 0x0000e003020075a7 */ /* 0x0022a400080211ff */
[----:B--2---:R-:W-:Y:S05]  /*9cd0*/  @!P1 NANOSLEEP.SYNCS 0x989680 ;  /* 0x009896800000995d */ /* 0x004fea0003900000 */
[----:B------:R-:W2:Y:S02]  /*9ce0*/  @!P1 SYNCS.PHASECHK.TRANS64 P1, [R2+URZ+0xe0], R3 ;  /* 0x0000e003020095a7 */ /* 0x000ea400080210ff */
[----:B--2---:R-:W-:Y:S05]  /*9cf0*/  @!P1 BRA `(.L_x_161) ;  /* 0xfffffffc00f09947 */ /* 0x004fea000383ffff */
[----:B------:R-:W-:Y:S05]  /*9d00*/  BRA `(.L_x_162) ;  /* 0xffffffb400c47947 */ /* 0x000fea000383ffff */
.L_x_90:
[----:B--2---:R2:W3:Y:S02]  /*9d10*/  SYNCS.PHASECHK.TRANS64.TRYWAIT P0, [R8+URZ+0x80], R5 ;  /* 0x00008005080075a7 */ /* 0x0044e400080011ff */
[----:B---3--:R-:W-:Y:S05]  /*9d20*/  @!P0 NANOSLEEP.SYNCS 0x989680 ;  /* 0x009896800000895d */ /* 0x008fea0003900000 */
[----:B------:R-:W3:Y:S02]  /*9d30*/  @!P0 SYNCS.PHASECHK.TRANS64 P0, [R8+URZ+0x80], R5 ;  /* 0x00008005080085a7 */ /* 0x000ee400080010ff */
[----:B---3--:R-:W-:Y:S05]  /*9d40*/  @!P0 BRA `(.L_x_90) ;  /* 0xfffffffc00f08947 */ /* 0x008fea000383ffff */
[----:B------:R-:W-:Y:S05]  /*9d50*/  BRA `(.L_x_163) ;  /* 0xffffffb800f47947 */ /* 0x000fea000383ffff */
.L_x_93:
[----:B------:R-:W-:Y:S07]  /*9d60*/  MOV R0, UR24 ;  /* 0x0000001800007c02 */ /* 0x000fee0008000f00 */
.L_x_164:
[----:B--2---:R2:W3:Y:S02]  /*9d70*/  SYNCS.PHASECHK.TRANS64.TRYWAIT P1, [R0+URZ+0x78], R5 ;  /* 0x00007805000075a7 */ /* 0x0044e400080211ff */
[----:B---3--:R-:W-:Y:S05]  /*9d80*/  @!P1 NANOSLEEP.SYNCS 0x989680 ;  /* 0x009896800000995d */ /* 0x008fea0003900000 */
[----:B------:R-:W3:Y:S02]  /*9d90*/  @!P1 SYNCS.PHASECHK.TRANS64 P1, [R0+URZ+0x78], R5 ;  /* 0x00007805000095a7 */ /* 0x000ee400080210ff */
[----:B---3--:R-:W-:Y:S05]  /*9da0*/  @!P1 BRA `(.L_x_164) ;  /* 0xfffffffc00f09947 */ /* 0x008fea000383ffff */
[----:B------:R-:W-:Y:S05]  /*9db0*/  BRA `(.L_x_92) ;  /* 0xffffffc0006c7947 */ /* 0x000fea000383ffff */
.L_x_96:
[----:B------:R-:W-:Y:S07]  /*9dc0*/  MOV R0, UR4 ;  /* 0x0000000400007c02 */ /* 0x000fee0008000f00 */
.L_x_165:
[----:B--2---:R2:W3:Y:S02]  /*9dd0*/  SYNCS.PHASECHK.TRANS64.TRYWAIT P0, [R0+URZ+0x58], R5 ;  /* 0x00005805000075a7 */ /* 0x0044e400080011ff */
[----:B---3--:R-:W-:Y:S05]  /*9de0*/  @!P0 NANOSLEEP.SYNCS 0x989680 ;  /* 0x009896800000895d */ /* 0x008fea0003900000 */
[----:B------:R-:W3:Y:S02]  /*9df0*/  @!P0 SYNCS.PHASECHK.TRANS64 P0, [R0+URZ+0x58], R5 ;  /* 0x00005805000085a7 */ /* 0x000ee400080010ff */
[----:B---3--:R-:W-:Y:S05]  /*9e00*/  @!P0 BRA `(.L_x_165) ;  /* 0xfffffffc00f08947 */ /* 0x008fea000383ffff */
[----:B------:R-:W-:Y:S05]  /*9e10*/  BRA `(.L_x_166) ;  /* 0xffffffc000c87947 */ /* 0x000fea000383ffff */
.L_x_97:
[----:B------:R-:W-:Y:S07]  /*9e20*/  MOV R5, UR5 ;  /* 0x0000000500057c02 */ /* 0x000fee0008000f00 */
.L_x_167:
[----:B--2---:R2:W3:Y:S02]  /*9e30*/  SYNCS.PHASECHK.TRANS64.TRYWAIT P0, [R5+URZ+0x58], R0 ;  /* 0x00005800050075a7 */ /* 0x0044e400080011ff */
[----:B---3--:R-:W-:Y:S05]  /*9e40*/  @!P0 NANOSLEEP.SYNCS 0x989680 ;  /* 0x009896800000895d */ /* 0x008fea0003900000 */
[----:B------:R-:W3:Y:S02]  /*9e50*/  @!P0 SYNCS.PHASECHK.TRANS64 P0, [R5+URZ+0x58], R0 ;  /* 0x00005800050085a7 */ /* 0x000ee400080010ff */
[----:B---3--:R-:W-:Y:S05]  /*9e60*/  @!P0 BRA `(.L_x_167) ;  /* 0xfffffffc00f08947 */ /* 0x008fea000383ffff */
[----:B------:R-:W-:Y:S05]  /*9e70*/  BRA `(.L_x_168) ;  /* 0xffffffc400347947 */ /* 0x000fea000383ffff */
.L_x_99:
[----:B------:R-:W-:-:S07]  /*9e80*/  MOV R0, UR4 ;  /* 0x0000000400007c02 */ /* 0x000fce0008000f00 */
.L_x_169:
[----:B--2---:R2:W3:Y:S02]  /*9e90*/  SYNCS.PHASECHK.TRANS64.TRYWAIT P0, [R0+URZ], R3 ;  /* 0x00000003000075a7 */ /* 0x0044e400080011ff */
[----:B---3--:R-:W-:Y:S05]  /*9ea0*/  @!P0 NANOSLEEP.SYNCS 0x989680 ;  /* 0x009896800000895d */ /* 0x008fea0003900000 */
[----:B------:R-:W3:Y:S02]  /*9eb0*/  @!P0 SYNCS.PHASECHK.TRANS64 P0, [R0+URZ], R3 ;  /* 0x00000003000085a7 */ /* 0x000ee400080010ff */
[----:B---3--:R-:W-:Y:S05]  /*9ec0*/  @!P0 BRA `(.L_x_169) ;  /* 0xfffffffc00f08947 */ /* 0x008fea000383ffff */
[----:B------:R-:W-:Y:S05]  /*9ed0*/  BRA `(.L_x_170) ;  /* 0xffffffc400cc7947 */ /* 0x000fea000383ffff */
.L_x_100:
[----:B------:R-:W-:-:S07]  /*9ee0*/  MOV R0, UR5 ;  /* 0x0000000500007c02 */ /* 0x000fce0008000f00 */
.L_x_171:
[----:B--2---:R2:W3:Y:S02]  /*9ef0*/  SYNCS.PHASECHK.TRANS64.TRYWAIT P0, [R0+URZ], R3 ;  /* 0x00000003000075a7 */ /* 0x0044e400080011ff */
[----:B---3--:R-:W-:Y:S05]  /*9f00*/  @!P0 NANOSLEEP.SYNCS 0x989680 ;  /* 0x009896800000895d */ /* 0x008fea0003900000 */
[----:B------:R-:W3:Y:S02]  /*9f10*/  @!P0 SYNCS.PHASECHK.TRANS64 P0, [R0+URZ], R3 ;  /* 0x00000003000085a7 */ /* 0x000ee400080010ff */
[----:B---3--:R-:W-:Y:S05]  /*9f20*/  @!P0 BRA `(.L_x_171) ;  /* 0xfffffffc00f08947 */ /* 0x008fea000383ffff */
[----:B------:R-:W-:Y:S05]  /*9f30*/  BRA `(.L_x_172) ;  /* 0xffffffc400d87947 */ /* 0x000fea000383ffff */
.L_x_102:
[----:B--2---:R2:W3:Y:S02]  /*9f40*/  SYNCS.PHASECHK.TRANS64.TRYWAIT P0, [R3+URZ+0x80], R0 ;  /* 0x00008000030075a7 */ /* 0x0044e400080011ff */
[----:B---3--:R-:W-:Y:S05]  /*9f50*/  @!P0 NANOSLEEP.SYNCS 0x989680 ;  /* 0x009896800000895d */ /* 0x008fea0003900000 */
[----:B------:R-:W3:Y:S02]  /*9f60*/  @!P0 SYNCS.PHASECHK.TRANS64 P0, [R3+URZ+0x80], R0 ;  /* 0x00008000030085a7 */ /* 0x000ee400080010ff */
[----:B---3--:R-:W-:Y:S05]  /*9f70*/  @!P0 BRA `(.L_x_102) ;  /* 0xfffffffc00f08947 */ /* 0x008fea000383ffff */
[----:B------:R-:W-:Y:S05]  /*9f80*/  BRA `(.L_x_173) ;  /* 0xffffffc800c47947 */ /* 0x000fea000383ffff */
.L_x_112:
[----:B-1----:R1:W2:Y:S02]  /*9f90*/  SYNCS.PHASECHK.TRANS64.TRYWAIT P1, [R0+URZ+0x40], R5 ;  /* 0x00004005000075a7 */ /* 0x0022a400080211ff */
[----:B--2---:R-:W-:Y:S05]  /*9fa0*/  @!P1 NANOSLEEP.SYNCS 0x989680 ;  /* 0x009896800000995d */ /* 0x004fea0003900000 */
[----:B------:R-:W2:Y:S02]  /*9fb0*/  @!P1 SYNCS.PHASECHK.TRANS64 P1, [R0+URZ+0x40], R5 ;  /* 0x00004005000095a7 */ /* 0x000ea400080210ff */
[----:B--2---:R-:W-:Y:S05]  /*9fc0*/  @!P1 BRA `(.L_x_112) ;  /* 0xfffffffc00f09947 */ /* 0x004fea000383ffff */
[----:B------:R-:W-:Y:S05]  /*9fd0*/  BRA `(.L_x_111) ;  /* 0xffffffd8005c7947 */ /* 0x000fea000383ffff */
.L_x_114:
[----:B-1----:R1:W4:Y:S02]  /*9fe0*/  SYNCS.PHASECHK.TRANS64.TRYWAIT P0, [R90+URZ+0xa0], R3 ;  /* 0x0000a0035a0075a7 */ /* 0x00232400080011ff */
[----:B----4-:R-:W-:Y:S05]  /*9ff0*/  @!P0 NANOSLEEP.SYNCS 0x989680 ;  /* 0x009896800000895d */ /* 0x010fea0003900000 */
[----:B------:R-:W4:Y:S02]  /*a000*/  @!P0 SYNCS.PHASECHK.TRANS64 P0, [R90+URZ+0xa0], R3 ;  /* 0x0000a0035a0085a7 */ /* 0x000f2400080010ff */
[----:B----4-:R-:W-:Y:S05]  /*a010*/  @!P0 BRA `(.L_x_114) ;  /* 0xfffffffc00f08947 */ /* 0x010fea000383ffff */
[----:B------:R-:W-:Y:S05]  /*a020*/  BRA `(.L_x_113) ;  /* 0xffffffd800947947 */ /* 0x000fea000383ffff */
.L_x_125:
[----:B---3--:R3:W4:Y:S02]  /*a030*/  SYNCS.PHASECHK.TRANS64.TRYWAIT P0, [R2+URZ+0x40], R5 ;  /* 0x00004005020075a7 */ /* 0x00872400080011ff */
[----:B----4-:R-:W-:Y:S05]  /*a040*/  @!P0 NANOSLEEP.SYNCS 0x989680 ;  /* 0x009896800000895d */ /* 0x010fea0003900000 */
[----:B------:R-:W4:Y:S02]  /*a050*/  @!P0 SYNCS.PHASECHK.TRANS64 P0, [R2+URZ+0x40], R5 ;  /* 0x00004005020085a7 */ /* 0x000f2400080010ff */
[----:B----4-:R-:W-:Y:S05]  /*a060*/  @!P0 BRA `(.L_x_125) ;  /* 0xfffffffc00f08947 */ /* 0x010fea000383ffff */
[----:B------:R-:W-:Y:S05]  /*a070*/  BRA `(.L_x_124) ;  /* 0xffffffe400887947 */ /* 0x000fea000383ffff */
        .weak           $__internal_0_$__cuda_sm10x_tcgen05_guardrail_trap_col_being_dealloced_not_returned_by_alloc
        .type           $__internal_0_$__cuda_sm10x_tcgen05_guardrail_trap_col_being_dealloced_not_returned_by_alloc,@function
        .size           $__internal_0_$__cuda_sm10x_tcgen05_guardrail_trap_col_being_dealloced_not_returned_by_alloc,($__internal_1_$__cuda_sm10x_tcgen05_guardrail_trap_phase_invalid_during_alloc - $__internal_0_$__cuda_sm10x_tcgen05_guardrail_trap_col_being_dealloced_not_returned_by_alloc)
$__internal_0_$__cuda_sm10x_tcgen05_guardrail_trap_col_being_dealloced_not_returned_by_alloc:
[----:B------:R-:W-:Y:S05]  /*a080*/  BPT.TRAP 0x1 ;  /* 0x000000040000795c */ /* 0x000fea0000300000 */
[----:B------:R-:W-:-:S04]  /*a090*/  HFMA2 R3, -RZ, RZ, 0, 0 ;  /* 0x00000000ff037431 */ /* 0x000fc800000001ff */
[----:B------:R-:W-:Y:S05]  /*a0a0*/  RET.REL.NODEC R2 `(_ZN7cutlass13device_kernelINS_4gemm6kernel13GemmUniversalIN4cute5tupleIJiiiiEEENS1_10collective13CollectiveMmaINS1_46MainloopSm100TmaUmmaWarpSpecializedBlockScaledILi4ELi2ELi2ENS5_IJNS4_1CILi4EEENSA_ILi1EEESC_EEEEENS5_IJNSA_ILi256EEENSA_ILi64EEESF_EEENS5_IJNS_12float_e4m3_tENS_13float_ue8m0_tEEEENS5_IJNS5_IJlSC_lEEENS4_6LayoutINS5_IJNS5_IJNS5_IJNSA_ILi32EEESB_EEEiEEESP_NS5_IJSC_iEEEEEENS5_IJNS5_IJNS5_IJNSA_ILi16EEESB_EEEiEEENS5_IJNS5_IJNSA_ILi0EEESC_EEENSA_ILi512EEEEEENS5_IJSV_iEEEEEEEEEEESK_S12_NS4_8TiledMMAINS4_8MMA_AtomIJNS4_27SM100_MMA_MXF8F6F4_2x1SM_SSISI_SI_fSJ_Li256ELi64ELNS4_4UMMA5MajorE0ELS17_0ELNS16_7ScaleInE0ELS18_0EEEEEENSM_INS5_IJSC_SC_SC_EEENS5_IJSV_SV_SV_EEEEENS5_IJNS4_10UnderscoreES1E_S1E_EEEEENS5_IJNS4_18SM100_TMA_2SM_LOADES1H_EEENS5_IJNS4_14ComposedLayoutINS4_7SwizzleILi3ELi4ELi3EEENS4_18smem_ptr_flag_bitsILi8EEENSM_INS5_IJNSA_ILi8EEENSA_ILi128EEEEEENS5_IJS1P_SC_EEEEEEENSM_INS5_IJNS5_IJNS5_IJSO_SC_EEENS5_IJSN_SC_EEEEEESC_NS5_IJSB_NSA_ILi2EEEEEEEEENS5_IJNS5_IJNS5_IJST_SX_EEESW_EEESV_NS5_IJSC_SX_EEEEEEEEEEEvNS4_8identityENS5_IJNS4_28SM100_TMA_2SM_LOAD_MULTICASTES27_EEES25_vS26_EENS_8epilogue10collective18CollectiveEpilogueINS2A_23Sm100TmaWarpSpecializedILi3ELi2ELi32ELb1ELb0EEEJNS5_IJS1P_SG_SF_EEENS5_IJNSM_IS1P_SC_EENSM_ISN_SC_EEEEENS_10bfloat16_tESL_S2J_SL_NS2A_6fusion15FusionCallbacksIS2E_NS2K_17LinearCombinationIS2J_fS2J_fLNS_15FloatRoundStyleE2EEES2F_S2I_JEEENS4_5SM1004TMEM4LOAD26SM100_TMEM_LOAD_32dp32b32xENS4_13SM90_TMA_LOADENS1J_INS1K_ILi2ELi4ELi3EEENS1M_ILi16EEENSM_INS5_IJS1O_SN_EEES1V_EEEENS4_39AutoVectorizingCopyWithAssumedAlignmentILi128EEENS4_14SM90_TMA_STOREES2Z_S31_S31_EEEvvEEEEvNT_6ParamsE) ;  /* 0xffffff5c02d47950 */ /* 0x000fea0003c3ffff */
        .weak           $__internal_1_$__cuda_sm10x_tcgen05_guardrail_trap_phase_invalid_during_alloc
        .type           $__internal_1_$__cuda_sm10x_tcgen05_guardrail_trap_phase_invalid_during_alloc,@function
        .size           $__internal_1_$__cuda_sm10x_tcgen05_guardrail_trap_phase_invalid_during_alloc,($__internal_2_$__cuda_sm10x_tcgen05_guardrail_trap_unallocated_columns_being_dealloced - $__internal_1_$__cuda_sm10x_tcgen05_guardrail_trap_phase_invalid_during_alloc)
$__internal_1_$__cuda_sm10x_tcgen05_guardrail_trap_phase_invalid_during_alloc:
[----:B------:R-:W-:Y:S05]  /*a0b0*/  BPT.TRAP 0x1 ;  /* 0x000000040000795c */ /* 0x000fea0000300000 */
[----:B------:R-:W-:-:S04]  /*a0c0*/  MOV R7, 0x0 ;  /* 0x0000000000077802 */ /* 0x000fc80000000f00 */
[----:B------:R-:W-:Y:S05]  /*a0d0*/  RET.REL.NODEC R6 `(_ZN7cutlass13device_kernelINS_4gemm6kernel13GemmUniversalIN4cute5tupleIJiiiiEEENS1_10collective13CollectiveMmaINS1_46MainloopSm100TmaUmmaWarpSpecializedBlockScaledILi4ELi2ELi2ENS5_IJNS4_1CILi4EEENSA_ILi1EEESC_EEEEENS5_IJNSA_ILi256EEENSA_ILi64EEESF_EEENS5_IJNS_12float_e4m3_tENS_13float_ue8m0_tEEEENS5_IJNS5_IJlSC_lEEENS4_6LayoutINS5_IJNS5_IJNS5_IJNSA_ILi32EEESB_EEEiEEESP_NS5_IJSC_iEEEEEENS5_IJNS5_IJNS5_IJNSA_ILi16EEESB_EEEiEEENS5_IJNS5_IJNSA_ILi0EEESC_EEENSA_ILi512EEEEEENS5_IJSV_iEEEEEEEEEEESK_S12_NS4_8TiledMMAINS4_8MMA_AtomIJNS4_27SM100_MMA_MXF8F6F4_2x1SM_SSISI_SI_fSJ_Li256ELi64ELNS4_4UMMA5MajorE0ELS17_0ELNS16_7ScaleInE0ELS18_0EEEEEENSM_INS5_IJSC_SC_SC_EEENS5_IJSV_SV_SV_EEEEENS5_IJNS4_10UnderscoreES1E_S1E_EEEEENS5_IJNS4_18SM100_TMA_2SM_LOADES1H_EEENS5_IJNS4_14ComposedLayoutINS4_7SwizzleILi3ELi4ELi3EEENS4_18smem_ptr_flag_bitsILi8EEENSM_INS5_IJNSA_ILi8EEENSA_ILi128EEEEEENS5_IJS1P_SC_EEEEEEENSM_INS5_IJNS5_IJNS5_IJSO_SC_EEENS5_IJSN_SC_EEEEEESC_NS5_IJSB_NSA_ILi2EEEEEEEEENS5_IJNS5_IJNS5_IJST_SX_EEESW_EEESV_NS5_IJSC_SX_EEEEEEEEEEEvNS4_8identityENS5_IJNS4_28SM100_TMA_2SM_LOAD_MULTICASTES27_EEES25_vS26_EENS_8epilogue10collective18CollectiveEpilogueINS2A_23Sm100TmaWarpSpecializedILi3ELi2ELi32ELb1ELb0EEEJNS5_IJS1P_SG_SF_EEENS5_IJNSM_IS1P_SC_EENSM_ISN_SC_EEEEENS_10bfloat16_tESL_S2J_SL_NS2A_6fusion15FusionCallbacksIS2E_NS2K_17LinearCombinationIS2J_fS2J_fLNS_15FloatRoundStyleE2EEES2F_S2I_JEEENS4_5SM1004TMEM4LOAD26SM100_TMEM_LOAD_32dp32b32xENS4_13SM90_TMA_LOADENS1J_INS1K_ILi2ELi4ELi3EEENS1M_ILi16EEENSM_INS5_IJS1O_SN_EEES1V_EEEENS4_39AutoVectorizingCopyWithAssumedAlignmentILi128EEENS4_14SM90_TMA_STOREES2Z_S31_S31_EEEvvEEEEvNT_6ParamsE) ;  /* 0xffffff5c06c87950 */ /* 0x000fea0003c3ffff */
        .weak           $__internal_2_$__cuda_sm10x_tcgen05_guardrail_trap_unallocated_columns_being_dealloced
        .type           $__internal_2_$__cuda_sm10x_tcgen05_guardrail_trap_unallocated_columns_being_dealloced,@function
        .size           $__internal_2_$__cuda_sm10x_tcgen05_guardrail_trap_unallocated_columns_being_dealloced,(.L_x_175 - $__internal_2_$__cuda_sm10x_tcgen05_guardrail_trap_unallocated_columns_being_dealloced)
$__internal_2_$__cuda_sm10x_tcgen05_guardrail_trap_unallocated_columns_being_dealloced:
[----:B------:R-:W-:Y:S05]  /*a0e0*/  BPT.TRAP 0x1 ;  /* 0x000000040000795c */ /* 0x000fea0000300000 */
[----:B------:R-:W-:-:S04]  /*a0f0*/  HFMA2 R3, -RZ, RZ, 0, 0 ;  /* 0x00000000ff037431 */ /* 0x000fc800000001ff */
[----:B------:R-:W-:Y:S05]  /*a100*/  RET.REL.NODEC R2 `(_ZN7cutlass13device_kernelINS_4gemm6kernel13GemmUniversalIN4cute5tupleIJiiiiEEENS1_10collective13CollectiveMmaINS1_46MainloopSm100TmaUmmaWarpSpecializedBlockScaledILi4ELi2ELi2ENS5_IJNS4_1CILi4EEENSA_ILi1EEESC_EEEEENS5_IJNSA_ILi256EEENSA_ILi64EEESF_EEENS5_IJNS_12float_e4m3_tENS_13float_ue8m0_tEEEENS5_IJNS5_IJlSC_lEEENS4_6LayoutINS5_IJNS5_IJNS5_IJNSA_ILi32EEESB_EEEiEEESP_NS5_IJSC_iEEEEEENS5_IJNS5_IJNS5_IJNSA_ILi16EEESB_EEEiEEENS5_IJNS5_IJNSA_ILi0EEESC_EEENSA_ILi512EEEEEENS5_IJSV_iEEEEEEEEEEESK_S12_NS4_8TiledMMAINS4_8MMA_AtomIJNS4_27SM100_MMA_MXF8F6F4_2x1SM_SSISI_SI_fSJ_Li256ELi64ELNS4_4UMMA5MajorE0ELS17_0ELNS16_7ScaleInE0ELS18_0EEEEEENSM_INS5_IJSC_SC_SC_EEENS5_IJSV_SV_SV_EEEEENS5_IJNS4_10UnderscoreES1E_S1E_EEEEENS5_IJNS4_18SM100_TMA_2SM_LOADES1H_EEENS5_IJNS4_14ComposedLayoutINS4_7SwizzleILi3ELi4ELi3EEENS4_18smem_ptr_flag_bitsILi8EEENSM_INS5_IJNSA_ILi8EEENSA_ILi128EEEEEENS5_IJS1P_SC_EEEEEEENSM_INS5_IJNS5_IJNS5_IJSO_SC_EEENS5_IJSN_SC_EEEEEESC_NS5_IJSB_NSA_ILi2EEEEEEEEENS5_IJNS5_IJNS5_IJST_SX_EEESW_EEESV_NS5_IJSC_SX_EEEEEEEEEEEvNS4_8identityENS5_IJNS4_28SM100_TMA_2SM_LOAD_MULTICASTES27_EEES25_vS26_EENS_8epilogue10collective18CollectiveEpilogueINS2A_23Sm100TmaWarpSpecializedILi3ELi2ELi32ELb1ELb0EEEJNS5_IJS1P_SG_SF_EEENS5_IJNSM_IS1P_SC_EENSM_ISN_SC_EEEEENS_10bfloat16_tESL_S2J_SL_NS2A_6fusion15FusionCallbacksIS2E_NS2K_17LinearCombinationIS2J_fS2J_fLNS_15FloatRoundStyleE2EEES2F_S2I_JEEENS4_5SM1004TMEM4LOAD26SM100_TMEM_LOAD_32dp32b32xENS4_13SM90_TMA_LOADENS1J_INS1K_ILi2ELi4ELi3EEENS1M_ILi16EEENSM_INS5_IJS1O_SN_EEES1V_EEEENS4_39AutoVectorizingCopyWithAssumedAlignmentILi128EEENS4_14SM90_TMA_STOREES2Z_S31_S31_EEEvvEEEEvNT_6ParamsE) ;  /* 0xffffff5c02bc7950 */ /* 0x000fea0003c3ffff */
.L_x_174:
[----:B------:R-:W-:-:S00]  /*a110*/  BRA `(.L_x_174) ;  /* 0xfffffffc00fc7947 */ /* 0x000fc0000383ffff */
[----:B------:R-:W-:-:S00]  /*a120*/  NOP ;  /* 0x0000000000007918 */ /* 0x000fc00000000000 */
        /* <DEDUP_REMOVED lines=13> */
.L_x_175:


//--------------------- .nv.global.init           --------------------------
	.section	.nv.global.init,"aw",@progbits
.nv.global.init:
	.type		$str$27,@object
	.size		$str$27,($str$28 - $str$27)
$str$27:
        /*0000*/ 	.byte	0x28, 0x61, 0x64, 0x64, 0x72, 0x65, 0x73, 0x73, 0x20, 0x26, 0x20, 0x6d, 0x61, 0x73, 0x6b, 0x29
        /*0010*/ 	.byte	0x20, 0x3d, 0x3d, 0x20, 0x30, 0x00
	.type		$str$28,@object
	.size		$str$28,($str$26 - $str$28)
$str$28:
        /*0016*/ 	.byte	0x2f, 0x74, 0x6d, 0x70, 0x2f, 0x63, 0x75, 0x74, 0x6c, 0x61, 0x73, 0x73, 0x5f, 0x73, 0x77, 0x65
        /*0026*/ 	.byte	0x65, 0x70, 0x5f, 0x73, 0x72, 0x63, 0x2f, 0x69, 0x6e, 0x63, 0x6c, 0x75, 0x64, 0x65, 0x2f, 0x63
        /*0036*/ 	.byte	0x75, 0x74, 0x65, 0x2f, 0x70, 0x6f, 0x69, 0x6e, 0x74, 0x65, 0x72, 0x5f, 0x66, 0x6c, 0x61, 0x67
        /*0046*/ 	.byte	0x67, 0x65, 0x64, 0x2e, 0x68, 0x70, 0x70, 0x00
	.type		$str$26,@object
	.size		$str$26,($str$25 - $str$26)
$str$26:
        /*004e*/ 	.byte	0x2f, 0x74, 0x6d, 0x70, 0x2f, 0x63, 0x75, 0x74, 0x6c, 0x61, 0x73, 0x73, 0x5f, 0x73, 0x77, 0x65
        /*005e*/ 	.byte	0x65, 0x70, 0x5f, 0x73, 0x72, 0x63, 0x2f, 0x69, 0x6e, 0x63, 0x6c, 0x75, 0x64, 0x65, 0x2f, 0x63
        /*006e*/ 	.byte	0x75, 0x74, 0x65, 0x2f, 0x61, 0x74, 0x6f, 0x6d, 0x2f, 0x63, 0x6f, 0x70, 0x79, 0x5f, 0x74, 0x72
        /*007e*/ 	.byte	0x61, 0x69, 0x74, 0x73, 0x5f, 0x73, 0x6d, 0x31, 0x30, 0x30, 0x2e, 0x68, 0x70, 0x70, 0x00
	.type		$str$25,@object
	.size		$str$25,(__unnamed_1 - $str$25)
$str$25:
        /*008d*/ 	.byte	0x28, 0x28, 0x75, 0x69, 0x6e, 0x74, 0x33, 0x32, 0x5f, 0x74, 0x28, 0x74, 0x68, 0x72, 0x65, 0x61
        /*009d*/ 	.byte	0x64, 0x49, 0x64, 0x78, 0x2e, 0x78, 0x29, 0x20, 0x2f, 0x20, 0x33, 0x32, 0x29, 0x20, 0x25, 0x20
        /*00ad*/ 	.byte	0x34, 0x29, 0x20, 0x3d, 0x3d, 0x20, 0x28, 0x28, 0x28, 0x74, 0x6d, 0x65, 0x6d, 0x5f, 0x61, 0x64
        /*00bd*/ 	.byte	0x64, 0x72, 0x20, 0x3e, 0x3e, 0x20, 0x31, 0x36, 0x29, 0x20, 0x2f, 0x20, 0x33, 0x32, 0x29, 0x20
        /*00cd*/ 	.byte	0x25, 0x20, 0x34, 0x29, 0x00
	.type		__unnamed_1,@object
	.size		__unnamed_1,(__unnamed_2 - __unnamed_1)
__unnamed_1:
        /*00d2*/ 	.byte	0x61, 0x75, 0x74, 0x6f, 0x20, 0x63, 0x75, 0x74, 0x65, 0x3a, 0x3a, 0x61, 0x73, 0x5f, 0x70, 0x6f
        /* <DEDUP_REMOVED lines=24> */
        /*0262*/ 	.byte	0x34, 0x30, 0x39, 0x36, 0x3e, 0x3e, 0x3e, 0x3e, 0x5d, 0x00
	.type		__unnamed_2,@object
	.size		__unnamed_2,(.L_2 - __unnamed_2)
__unnamed_2:
        /* <DEDUP_REMOVED lines=42> */
        /*050c*/ 	.byte	0x3e, 0x3e, 0x5d, 0x00
.L_2:


//--------------------- .nv.shared._ZN7cutlass13device_kernelINS_4gemm6kernel13GemmUniversalIN4cute5tupleIJiiiiEEENS1_10collective13CollectiveMmaINS1_46MainloopSm100TmaUmmaWarpSpecializedBlockScaledILi4ELi2ELi2ENS5_IJNS4_1CILi4EEENSA_ILi1EEESC_EEEEENS5_IJNSA_ILi256EEENSA_ILi64EEESF_EEENS5_IJNS_12float_e4m3_tENS_13float_ue8m0_tEEEENS5_IJNS5_IJlSC_lEEENS4_6LayoutINS5_IJNS5_IJNS5_IJNSA_ILi32EEESB_EEEiEEESP_NS5_IJSC_iEEEEEENS5_IJNS5_IJNS5_IJNSA_ILi16EEESB_EEEiEEENS5_IJNS5_IJNSA_ILi0EEESC_EEENSA_ILi512EEEEEENS5_IJSV_iEEEEEEEEEEESK_S12_NS4_8TiledMMAINS4_8MMA_AtomIJNS4_27SM100_MMA_MXF8F6F4_2x1SM_SSISI_SI_fSJ_Li256ELi64ELNS4_4UMMA5MajorE0ELS17_0ELNS16_7ScaleInE0ELS18_0EEEEEENSM_INS5_IJSC_SC_SC_EEENS5_IJSV_SV_SV_EEEEENS5_IJNS4_10UnderscoreES1E_S1E_EEEEENS5_IJNS4_18SM100_TMA_2SM_LOADES1H_EEENS5_IJNS4_14ComposedLayoutINS4_7SwizzleILi3ELi4ELi3EEENS4_18smem_ptr_flag_bitsILi8EEENSM_INS5_IJNSA_ILi8EEENSA_ILi128EEEEEENS5_IJS1P_SC_EEEEEEENSM_INS5_IJNS5_IJNS5_IJSO_SC_EEENS5_IJSN_SC_EEEEEESC_NS5_IJSB_NSA_ILi2EEEEEEEEENS5_IJNS5_IJNS5_IJST_SX_EEESW_EEESV_NS5_IJSC_SX_EEEEEEEEEEEvNS4_8identityENS5_IJNS4_28SM100_TMA_2SM_LOAD_MULTICASTES27_EEES25_vS26_EENS_8epilogue10collective18CollectiveEpilogueINS2A_23Sm100TmaWarpSpecializedILi3ELi2ELi32ELb1ELb0EEEJNS5_IJS1P_SG_SF_EEENS5_IJNSM_IS1P_SC_EENSM_ISN_SC_EEEEENS_10bfloat16_tESL_S2J_SL_NS2A_6fusion15FusionCallbacksIS2E_NS2K_17LinearCombinationIS2J_fS2J_fLNS_15FloatRoundStyleE2EEES2F_S2I_JEEENS4_5SM1004TMEM4LOAD26SM100_TMEM_LOAD_32dp32b32xENS4_13SM90_TMA_LOADENS1J_INS1K_ILi2ELi4ELi3EEENS1M_ILi16EEENSM_INS5_IJS1O_SN_EEES1V_EEEENS4_39AutoVectorizingCopyWithAssumedAlignmentILi128EEENS4_14SM90_TMA_STOREES2Z_S31_S31_EEEvvEEEEvNT_6ParamsE --------------------------
	.section	.nv.shared._ZN7cutlass13device_kernelINS_4gemm6kernel13GemmUniversalIN4cute5tupleIJiiiiEEENS1_10collective13CollectiveMmaINS1_46MainloopSm100TmaUmmaWarpSpecializedBlockScaledILi4ELi2ELi2ENS5_IJNS4_1CILi4EEENSA_ILi1EEESC_EEEEENS5_IJNSA_ILi256EEENSA_ILi64EEESF_EEENS5_IJNS_12float_e4m3_tENS_13float_ue8m0_tEEEENS5_IJNS5_IJlSC_lEEENS4_6LayoutINS5_IJNS5_IJNS5_IJNSA_ILi32EEESB_EEEiEEESP_NS5_IJSC_iEEEEEENS5_IJNS5_IJNS5_IJNSA_ILi16EEESB_EEEiEEENS5_IJNS5_IJNSA_ILi0EEESC_EEENSA_ILi512EEEEEENS5_IJSV_iEEEEEEEEEEESK_S12_NS4_8TiledMMAINS4_8MMA_AtomIJNS4_27SM100_MMA_MXF8F6F4_2x1SM_SSISI_SI_fSJ_Li256ELi64ELNS4_4UMMA5MajorE0ELS17_0ELNS16_7ScaleInE0ELS18_0EEEEEENSM_INS5_IJSC_SC_SC_EEENS5_IJSV_SV_SV_EEEEENS5_IJNS4_10UnderscoreES1E_S1E_EEEEENS5_IJNS4_18SM100_TMA_2SM_LOADES1H_EEENS5_IJNS4_14ComposedLayoutINS4_7SwizzleILi3ELi4ELi3EEENS4_18smem_ptr_flag_bitsILi8EEENSM_INS5_IJNSA_ILi8EEENSA_ILi128EEEEEENS5_IJS1P_SC_EEEEEEENSM_INS5_IJNS5_IJNS5_IJSO_SC_EEENS5_IJSN_SC_EEEEEESC_NS5_IJSB_NSA_ILi2EEEEEEEEENS5_IJNS5_IJNS5_IJST_SX_EEESW_EEESV_NS5_IJSC_SX_EEEEEEEEEEEvNS4_8identityENS5_IJNS4_28SM100_TMA_2SM_LOAD_MULTICASTES27_EEES25_vS26_EENS_8epilogue10collective18CollectiveEpilogueINS2A_23Sm100TmaWarpSpecializedILi3ELi2ELi32ELb1ELb0EEEJNS5_IJS1P_SG_SF_EEENS5_IJNSM_IS1P_SC_EENSM_ISN_SC_EEEEENS_10bfloat16_tESL_S2J_SL_NS2A_6fusion15FusionCallbacksIS2E_NS2K_17LinearCombinationIS2J_fS2J_fLNS_15FloatRoundStyleE2EEES2F_S2I_JEEENS4_5SM1004TMEM4LOAD26SM100_TMEM_LOAD_32dp32b32xENS4_13SM90_TMA_LOADENS1J_INS1K_ILi2ELi4ELi3EEENS1M_ILi16EEENSM_INS5_IJS1O_SN_EEES1V_EEEENS4_39AutoVectorizingCopyWithAssumedAlignmentILi128EEENS4_14SM90_TMA_STOREES2Z_S31_S31_EEEvvEEEEvNT_6ParamsE,"aw",@nobits
	.sectionflags	@""
	.align	16
	.zero		1024


//--------------------- .nv.shared.reserved.0     --------------------------
	.section	.nv.shared.reserved.0,"aw",@nobits
	.weak		__nv_reservedSMEM_offset_0_alias
	.size		__nv_reservedSMEM_offset_0_alias, 0, 64
	.other		__nv_reservedSMEM_offset_0_alias,@"STO_CUDA_RESERVED_SHARED STV_DEFAULT"
__nv_reservedSMEM_offset_0_alias:
	.zero		0
.nv.shared.reserved.0:
	.zero		64
	.weak		__nv_reservedSMEM_tcgen05_partition
	.type		__nv_reservedSMEM_tcgen05_partition,@object
	.size		__nv_reservedSMEM_tcgen05_partition,(.L_0 - __nv_reservedSMEM_tcgen05_partition)
__nv_reservedSMEM_tcgen05_partition:
	.zero		32
.L_0:


//--------------------- .nv.global                --------------------------
	.section	.nv.global,"aw",@nobits
.nv.global:
	.type		_ZN40_INTERNAL_f5317eed_4_k_cu_affba8ec_346814cute1_E,@object
	.size		_ZN40_INTERNAL_f5317eed_4_k_cu_affba8ec_346814cute1_E,(_ZN40_INTERNAL_f5317eed_4_k_cu_affba8ec_346814cuda3std3__45__cpo6cbeginE - _ZN40_INTERNAL_f5317eed_4_k_cu_affba8ec_346814cute1_E)
_ZN40_INTERNAL_f5317eed_4_k_cu_affba8ec_346814cute1_E:
	.zero		1
	.type		_ZN40_INTERNAL_f5317eed_4_k_cu_affba8ec_346814cuda3std3__45__cpo6cbeginE,@object
	.size		_ZN40_INTERNAL_f5317eed_4_k_cu_affba8ec_346814cuda3std3__45__cpo6cbeginE,(_ZN40_INTERNAL_f5317eed_4_k_cu_affba8ec_346814cuda3std3__48in_placeE - _ZN40_INTERNAL_f5317eed_4_k_cu_affba8ec_346814cuda3std3__45__cpo6cbeginE)
_ZN40_INTERNAL_f5317eed_4_k_cu_affba8ec_346814cuda3std3__45__cpo6cbeginE:
	.zero		1
	.type		_ZN40_INTERNAL_f5317eed_4_k_cu_affba8ec_346814cuda3std3__48in_placeE,@object
	.size		_ZN40_INTERNAL_f5317eed_4_k_cu_affba8ec_346814cuda3std3__48in_placeE,(_ZN40_INTERNAL_f5317eed_4_k_cu_affba8ec_346814cuda3std6ranges3__45__cpo9iter_moveE - _ZN40_INTERNAL_f5317eed_4_k_cu_affba8ec_346814cuda3std3__48in_placeE)
_ZN40_INTERNAL_f5317eed_4_k_cu_affba8ec_346814cuda3std3__48in_placeE:
	.zero		1
	.type		_ZN40_INTERNAL_f5317eed_4_k_cu_affba8ec_346814cuda3std6ranges3__45__cpo9iter_moveE,@object
	.size		_ZN40_INTERNAL_f5317eed_4_k_cu_affba8ec_346814cuda3std6ranges3__45__cpo9iter_moveE,(_ZN40_INTERNAL_f5317eed_4_k_cu_affba8ec_346814cuda3std3__45__cpo5beginE - _ZN40_INTERNAL_f5317eed_4_k_cu_affba8ec_346814cuda3std6ranges3__45__cpo9iter_moveE)
_ZN40_INTERNAL_f5317eed_4_k_cu_affba8ec_346814cuda3std6ranges3__45__cpo9iter_moveE:
	.zero		1
	.type		_ZN40_INTERNAL_f5317eed_4_k_cu_affba8ec_346814cuda3std3__45__cpo5beginE,@object
	.size		_ZN40_INTERNAL_f5317eed_4_k_cu_affba8ec_346814cuda3std3__45__cpo5beginE,(_ZN40_INTERNAL_f5317eed_4_k_cu_affba8ec_346814cuda3std3__442_GLOBAL__N__f5317eed_4_k_cu_affba8ec_346816ignoreE - _ZN40_INTERNAL_f5317eed_4_k_cu_affba8ec_346814cuda3std3__45__cpo5beginE)
_ZN40_INTERNAL_f5317eed_4_k_cu_affba8ec_346814cuda3std3__45__cpo5beginE:
	.zero		1
	.type		_ZN40_INTERNAL_f5317eed_4_k_cu_affba8ec_346814cuda3std3__442_GLOBAL__N__f5317eed_4_k_cu_affba8ec_346816ignoreE,@object
	.size		_ZN40_INTERNAL_f5317eed_4_k_cu_affba8ec_346814cuda3std3__442_GLOBAL__N__f5317eed_4_k_cu_affba8ec_346816ignoreE,(_ZN40_INTERNAL_f5317eed_4_k_cu_affba8ec_346814cute7productE - _ZN40_INTERNAL_f5317eed_4_k_cu_affba8ec_346814cuda3std3__442_GLOBAL__N__f5317eed_4_k_cu_affba8ec_346816ignoreE)
_ZN40_INTERNAL_f5317eed_4_k_cu_affba8ec_346814cuda3std3__442_GLOBAL__N__f5317eed_4_k_cu_affba8ec_346816ignoreE:
	.zero		1
	.type		_ZN40_INTERNAL_f5317eed_4_k_cu_affba8ec_346814cute7productE,@object
	.size		_ZN40_INTERNAL_f5317eed_4_k_cu_affba8ec_346814cute7productE,(_ZN40_INTERNAL_f5317eed_4_k_cu_affba8ec_346814cuda3std3__45__cpo3endE - _ZN40_INTERNAL_f5317eed_4_k_cu_affba8ec_346814cute7productE)
_ZN40_INTERNAL_f5317eed_4_k_cu_affba8ec_346814cute7productE:
	.zero		1
	.type		_ZN40_INTERNAL_f5317eed_4_k_cu_affba8ec_346814cuda3std3__45__cpo3endE,@object
	.size		_ZN40_INTERNAL_f5317eed_4_k_cu_affba8ec_346814cuda3std3__45__cpo3endE,(_ZN40_INTERNAL_f5317eed_4_k_cu_affba8ec_346814cuda3std3__419piecewise_constructE - _ZN40_INTERNAL_f5317eed_4_k_cu_affba8ec_346814cuda3std3__45__cpo3endE)
_ZN40_INTERNAL_f5317eed_4_k_cu_affba8ec_346814cuda3std3__45__cpo3endE:
	.zero		1
	.type		_ZN40_INTERNAL_f5317eed_4_k_cu_affba8ec_346814cuda3std3__419piecewise_constructE,@object
	.size		_ZN40_INTERNAL_f5317eed_4_k_cu_affba8ec_346814cuda3std3__419piecewise_constructE,(_ZN40_INTERNAL_f5317eed_4_k_cu_affba8ec_346814cuda3std3__45__cpo4cendE - _ZN40_INTERNAL_f5317eed_4_k_cu_affba8ec_346814cuda3std3__419piecewise_constructE)
_ZN40_INTERNAL_f5317eed_4_k_cu_affba8ec_346814cuda3std3__419piecewise_constructE:
	.zero		1
	.type		_ZN40_INTERNAL_f5317eed_4_k_cu_affba8ec_346814cuda3std3__45__cpo4cendE,@object
	.size		_ZN40_INTERNAL_f5317eed_4_k_cu_affba8ec_346814cuda3std3__45__cpo4cendE,(_ZN40_INTERNAL_f5317eed_4_k_cu_affba8ec_346814cuda3std6ranges3__45__cpo4swapE - _ZN40_INTERNAL_f5317eed_4_k_cu_affba8ec_346814cuda3std3__45__cpo4cendE)
_ZN40_INTERNAL_f5317eed_4_k_cu_affba8ec_346814cuda3std3__45__cpo4cendE:
	.zero		1
	.type		_ZN40_INTERNAL_f5317eed_4_k_cu_affba8ec_346814cuda3std6ranges3__45__cpo4swapE,@object
	.size		_ZN40_INTERNAL_f5317eed_4_k_cu_affba8ec_346814cuda3std6ranges3__45__cpo4swapE,(.L_10 - _ZN40_INTERNAL_f5317eed_4_k_cu_affba8ec_346814cuda3std6ranges3__45__cpo4swapE)
_ZN40_INTERNAL_f5317eed_4_k_cu_affba8ec_346814cuda3std6ranges3__45__cpo4swapE:
	.zero		1
.L_10:


//--------------------- .nv.constant0._ZN7cutlass13device_kernelINS_4gemm6kernel13GemmUniversalIN4cute5tupleIJiiiiEEENS1_10collective13CollectiveMmaINS1_46MainloopSm100TmaUmmaWarpSpecializedBlockScaledILi4ELi2ELi2ENS5_IJNS4_1CILi4EEENSA_ILi1EEESC_EEEEENS5_IJNSA_ILi256EEENSA_ILi64EEESF_EEENS5_IJNS_12float_e4m3_tENS_13float_ue8m0_tEEEENS5_IJNS5_IJlSC_lEEENS4_6LayoutINS5_IJNS5_IJNS5_IJNSA_ILi32EEESB_EEEiEEESP_NS5_IJSC_iEEEEEENS5_IJNS5_IJNS5_IJNSA_ILi16EEESB_EEEiEEENS5_IJNS5_IJNSA_ILi0EEESC_EEENSA_ILi512EEEEEENS5_IJSV_iEEEEEEEEEEESK_S12_NS4_8TiledMMAINS4_8MMA_AtomIJNS4_27SM100_MMA_MXF8F6F4_2x1SM_SSISI_SI_fSJ_Li256ELi64ELNS4_4UMMA5MajorE0ELS17_0ELNS16_7ScaleInE0ELS18_0EEEEEENSM_INS5_IJSC_SC_SC_EEENS5_IJSV_SV_SV_EEEEENS5_IJNS4_10UnderscoreES1E_S1E_EEEEENS5_IJNS4_18SM100_TMA_2SM_LOADES1H_EEENS5_IJNS4_14ComposedLayoutINS4_7SwizzleILi3ELi4ELi3EEENS4_18smem_ptr_flag_bitsILi8EEENSM_INS5_IJNSA_ILi8EEENSA_ILi128EEEEEENS5_IJS1P_SC_EEEEEEENSM_INS5_IJNS5_IJNS5_IJSO_SC_EEENS5_IJSN_SC_EEEEEESC_NS5_IJSB_NSA_ILi2EEEEEEEEENS5_IJNS5_IJNS5_IJST_SX_EEESW_EEESV_NS5_IJSC_SX_EEEEEEEEEEEvNS4_8identityENS5_IJNS4_28SM100_TMA_2SM_LOAD_MULTICASTES27_EEES25_vS26_EENS_8epilogue10collective18CollectiveEpilogueINS2A_23Sm100TmaWarpSpecializedILi3ELi2ELi32ELb1ELb0EEEJNS5_IJS1P_SG_SF_EEENS5_IJNSM_IS1P_SC_EENSM_ISN_SC_EEEEENS_10bfloat16_tESL_S2J_SL_NS2A_6fusion15FusionCallbacksIS2E_NS2K_17LinearCombinationIS2J_fS2J_fLNS_15FloatRoundStyleE2EEES2F_S2I_JEEENS4_5SM1004TMEM4LOAD26SM100_TMEM_LOAD_32dp32b32xENS4_13SM90_TMA_LOADENS1J_INS1K_ILi2ELi4ELi3EEENS1M_ILi16EEENSM_INS5_IJS1O_SN_EEES1V_EEEENS4_39AutoVectorizingCopyWithAssumedAlignmentILi128EEENS4_14SM90_TMA_STOREES2Z_S31_S31_EEEvvEEEEvNT_6ParamsE --------------------------
	.section	.nv.constant0._ZN7cutlass13device_kernelINS_4gemm6kernel13GemmUniversalIN4cute5tupleIJiiiiEEENS1_10collective13CollectiveMmaINS1_46MainloopSm100TmaUmmaWarpSpecializedBlockScaledILi4ELi2ELi2ENS5_IJNS4_1CILi4EEENSA_ILi1EEESC_EEEEENS5_IJNSA_ILi256EEENSA_ILi64EEESF_EEENS5_IJNS_12float_e4m3_tENS_13float_ue8m0_tEEEENS5_IJNS5_IJlSC_lEEENS4_6LayoutINS5_IJNS5_IJNS5_IJNSA_ILi32EEESB_EEEiEEESP_NS5_IJSC_iEEEEEENS5_IJNS5_IJNS5_IJNSA_ILi16EEESB_EEEiEEENS5_IJNS5_IJNSA_ILi0EEESC_EEENSA_ILi512EEEEEENS5_IJSV_iEEEEEEEEEEESK_S12_NS4_8TiledMMAINS4_8MMA_AtomIJNS4_27SM100_MMA_MXF8F6F4_2x1SM_SSISI_SI_fSJ_Li256ELi64ELNS4_4UMMA5MajorE0ELS17_0ELNS16_7ScaleInE0ELS18_0EEEEEENSM_INS5_IJSC_SC_SC_EEENS5_IJSV_SV_SV_EEEEENS5_IJNS4_10UnderscoreES1E_S1E_EEEEENS5_IJNS4_18SM100_TMA_2SM_LOADES1H_EEENS5_IJNS4_14ComposedLayoutINS4_7SwizzleILi3ELi4ELi3EEENS4_18smem_ptr_flag_bitsILi8EEENSM_INS5_IJNSA_ILi8EEENSA_ILi128EEEEEENS5_IJS1P_SC_EEEEEEENSM_INS5_IJNS5_IJNS5_IJSO_SC_EEENS5_IJSN_SC_EEEEEESC_NS5_IJSB_NSA_ILi2EEEEEEEEENS5_IJNS5_IJNS5_IJST_SX_EEESW_EEESV_NS5_IJSC_SX_EEEEEEEEEEEvNS4_8identityENS5_IJNS4_28SM100_TMA_2SM_LOAD_MULTICASTES27_EEES25_vS26_EENS_8epilogue10collective18CollectiveEpilogueINS2A_23Sm100TmaWarpSpecializedILi3ELi2ELi32ELb1ELb0EEEJNS5_IJS1P_SG_SF_EEENS5_IJNSM_IS1P_SC_EENSM_ISN_SC_EEEEENS_10bfloat16_tESL_S2J_SL_NS2A_6fusion15FusionCallbacksIS2E_NS2K_17LinearCombinationIS2J_fS2J_fLNS_15FloatRoundStyleE2EEES2F_S2I_JEEENS4_5SM1004TMEM4LOAD26SM100_TMEM_LOAD_32dp32b32xENS4_13SM90_TMA_LOADENS1J_INS1K_ILi2ELi4ELi3EEENS1M_ILi16EEENSM_INS5_IJS1O_SN_EEES1V_EEEENS4_39AutoVectorizingCopyWithAssumedAlignmentILi128EEENS4_14SM90_TMA_STOREES2Z_S31_S31_EEEvvEEEEvNT_6ParamsE,"a",@progbits
	.sectionflags	@""
	.align	4
.nv.constant0._ZN7cutlass13device_kernelINS_4gemm6kernel13GemmUniversalIN4cute5tupleIJiiiiEEENS1_10collective13CollectiveMmaINS1_46MainloopSm100TmaUmmaWarpSpecializedBlockScaledILi4ELi2ELi2ENS5_IJNS4_1CILi4EEENSA_ILi1EEESC_EEEEENS5_IJNSA_ILi256EEENSA_ILi64EEESF_EEENS5_IJNS_12float_e4m3_tENS_13float_ue8m0_tEEEENS5_IJNS5_IJlSC_lEEENS4_6LayoutINS5_IJNS5_IJNS5_IJNSA_ILi32EEESB_EEEiEEESP_NS5_IJSC_iEEEEEENS5_IJNS5_IJNS5_IJNSA_ILi16EEESB_EEEiEEENS5_IJNS5_IJNSA_ILi0EEESC_EEENSA_ILi512EEEEEENS5_IJSV_iEEEEEEEEEEESK_S12_NS4_8TiledMMAINS4_8MMA_AtomIJNS4_27SM100_MMA_MXF8F6F4_2x1SM_SSISI_SI_fSJ_Li256ELi64ELNS4_4UMMA5MajorE0ELS17_0ELNS16_7ScaleInE0ELS18_0EEEEEENSM_INS5_IJSC_SC_SC_EEENS5_IJSV_SV_SV_EEEEENS5_IJNS4_10UnderscoreES1E_S1E_EEEEENS5_IJNS4_18SM100_TMA_2SM_LOADES1H_EEENS5_IJNS4_14ComposedLayoutINS4_7SwizzleILi3ELi4ELi3EEENS4_18smem_ptr_flag_bitsILi8EEENSM_INS5_IJNSA_ILi8EEENSA_ILi128EEEEEENS5_IJS1P_SC_EEEEEEENSM_INS5_IJNS5_IJNS5_IJSO_SC_EEENS5_IJSN_SC_EEEEEESC_NS5_IJSB_NSA_ILi2EEEEEEEEENS5_IJNS5_IJNS5_IJST_SX_EEESW_EEESV_NS5_IJSC_SX_EEEEEEEEEEEvNS4_8identityENS5_IJNS4_28SM100_TMA_2SM_LOAD_MULTICASTES27_EEES25_vS26_EENS_8epilogue10collective18CollectiveEpilogueINS2A_23Sm100TmaWarpSpecializedILi3ELi2ELi32ELb1ELb0EEEJNS5_IJS1P_SG_SF_EEENS5_IJNSM_IS1P_SC_EENSM_ISN_SC_EEEEENS_10bfloat16_tESL_S2J_SL_NS2A_6fusion15FusionCallbacksIS2E_NS2K_17LinearCombinationIS2J_fS2J_fLNS_15FloatRoundStyleE2EEES2F_S2I_JEEENS4_5SM1004TMEM4LOAD26SM100_TMEM_LOAD_32dp32b32xENS4_13SM90_TMA_LOADENS1J_INS1K_ILi2ELi4ELi3EEENS1M_ILi16EEENSM_INS5_IJS1O_SN_EEES1V_EEEENS4_39AutoVectorizingCopyWithAssumedAlignmentILi128EEENS4_14SM90_TMA_STOREES2Z_S31_S31_EEEvvEEEEvNT_6ParamsE:
	.zero		3968


//--------------------- SYMBOLS --------------------------

	.type		.nv.reservedSmem.offset0,@object
	.size		.nv.reservedSmem.offset0,0x4
	.type		.nv.reservedSmem.cap,@object
	.size		.nv.reservedSmem.cap,0x4
	.type		__assertfail,@function
